	.target	sm_90a

	.elftype	@"ET_EXEC"


//--------------------- .note.nv.tkinfo           --------------------------
	.section	.note.nv.tkinfo,"",@"SHT_NOTE"
	.sectionflags	@"SHF_NOTE_NV_TKINFO"
	.tkinfo
        /*0018*/ 	.word	0x00000002
        /*0030*/ 	.string	""
        /*0030*/ 	.string	"ptxas"
        /*0030*/ 	.string	"Cuda compilation tools, release 13.0, V13.0.88"
        /*0030*/ 	.string	"Build cuda_13.0.r13.0/compiler.36424714_0"
        /*0030*/ 	.string	"-arch sm_90a -m 64 "



//--------------------- .note.nv.cuinfo           --------------------------
	.section	.note.nv.cuinfo,"",@"SHT_NOTE"
	.sectionflags	@"SHF_NOTE_NV_CUINFO"
        /*0018*/ 	.short	0x0002
        /*001a*/ 	.short	0x005a
        /*001c*/ 	.short	0x0082
	.zero		2


//--------------------- .nv.info                  --------------------------
	.section	.nv.info,"",@"SHT_CUDA_INFO"
	.align	4


	//----- nvinfo : EIATTR_REGCOUNT
	.align		4
        /*0000*/ 	.byte	0x04, 0x2f
        /*0002*/ 	.short	(.L_15 - .L_14)
	.align		4
.L_14:
        /*0004*/ 	.word	index@(_ZN7cutlass13device_kernelINS_4gemm6kernel13GemmUniversalIN4cute5tupleIJiiiiEEENS1_10collective13CollectiveMmaINS1_34MainloopSm90TmaGmmaWarpSpecializedILi7ENS5_IJNS4_1CILi1EEESB_SB_EEENS1_32KernelTmaWarpSpecializedPingpongEEENS5_IJNSA_ILi64EEENSA_ILi128EEENSA_ILi32EEEEEENS_10bfloat16_tENS5_IJlSB_lEEESJ_SK_NS4_8TiledMMAINS4_8MMA_AtomIJNS4_4SM904GMMA28MMA_64x128x16_F32BF16BF16_SSILNSO_5MajorE0ELSQ_0ELNSO_7ScaleInE1ELSR_1EEEEEENS4_6LayoutISC_NS5_IJNSA_ILi0EEESV_SV_EEEEENS5_IJNS4_10UnderscoreESY_SY_EEEEENS4_13SM90_TMA_LOADENS4_14ComposedLayoutINS4_7SwizzleILi2ELi4ELi3EEENS4_18smem_ptr_flag_bitsILi16EEENSU_INS5_IJNSA_ILi8EEESH_EEENS5_IJSH_SB_EEEEEEEvNS4_8identityES11_S1B_vS1C_EENS_8epilogue10collective6detail29Sm90TmaWarpSpecializedAdapterINS1F_15DefaultEpilogueISJ_SK_SK_NS1E_6thread17LinearCombinationISJ_Li1EffLNS1J_9ScaleType4KindE0ELNS_15FloatRoundStyleE2ESJ_EENS1_15EpilogueDefaultEEEEEvvEEEEvNT_6ParamsE)
        /*0008*/ 	.word	0x000000a8


	//----- nvinfo : EIATTR_FRAME_SIZE
	.align		4
.L_15:
        /*000c*/ 	.byte	0x04, 0x11
        /*000e*/ 	.short	(.L_17 - .L_16)
	.align		4
.L_16:
        /*0010*/ 	.word	index@(_ZN7cutlass13device_kernelINS_4gemm6kernel13GemmUniversalIN4cute5tupleIJiiiiEEENS1_10collective13CollectiveMmaINS1_34MainloopSm90TmaGmmaWarpSpecializedILi7ENS5_IJNS4_1CILi1EEESB_SB_EEENS1_32KernelTmaWarpSpecializedPingpongEEENS5_IJNSA_ILi64EEENSA_ILi128EEENSA_ILi32EEEEEENS_10bfloat16_tENS5_IJlSB_lEEESJ_SK_NS4_8TiledMMAINS4_8MMA_AtomIJNS4_4SM904GMMA28MMA_64x128x16_F32BF16BF16_SSILNSO_5MajorE0ELSQ_0ELNSO_7ScaleInE1ELSR_1EEEEEENS4_6LayoutISC_NS5_IJNSA_ILi0EEESV_SV_EEEEENS5_IJNS4_10UnderscoreESY_SY_EEEEENS4_13SM90_TMA_LOADENS4_14ComposedLayoutINS4_7SwizzleILi2ELi4ELi3EEENS4_18smem_ptr_flag_bitsILi16EEENSU_INS5_IJNSA_ILi8EEESH_EEENS5_IJSH_SB_EEEEEEEvNS4_8identityES11_S1B_vS1C_EENS_8epilogue10collective6detail29Sm90TmaWarpSpecializedAdapterINS1F_15DefaultEpilogueISJ_SK_SK_NS1E_6thread17LinearCombinationISJ_Li1EffLNS1J_9ScaleType4KindE0ELNS_15FloatRoundStyleE2ESJ_EENS1_15EpilogueDefaultEEEEEvvEEEEvNT_6ParamsE)
        /*0014*/ 	.word	0x00000008


	//----- nvinfo : EIATTR_MIN_STACK_SIZE
	.align		4
.L_17:
        /*0018*/ 	.byte	0x04, 0x12
        /*001a*/ 	.short	(.L_19 - .L_18)
	.align		4
.L_18:
        /*001c*/ 	.word	index@(_ZN7cutlass13device_kernelINS_4gemm6kernel13GemmUniversalIN4cute5tupleIJiiiiEEENS1_10collective13CollectiveMmaINS1_34MainloopSm90TmaGmmaWarpSpecializedILi7ENS5_IJNS4_1CILi1EEESB_SB_EEENS1_32KernelTmaWarpSpecializedPingpongEEENS5_IJNSA_ILi64EEENSA_ILi128EEENSA_ILi32EEEEEENS_10bfloat16_tENS5_IJlSB_lEEESJ_SK_NS4_8TiledMMAINS4_8MMA_AtomIJNS4_4SM904GMMA28MMA_64x128x16_F32BF16BF16_SSILNSO_5MajorE0ELSQ_0ELNSO_7ScaleInE1ELSR_1EEEEEENS4_6LayoutISC_NS5_IJNSA_ILi0EEESV_SV_EEEEENS5_IJNS4_10UnderscoreESY_SY_EEEEENS4_13SM90_TMA_LOADENS4_14ComposedLayoutINS4_7SwizzleILi2ELi4ELi3EEENS4_18smem_ptr_flag_bitsILi16EEENSU_INS5_IJNSA_ILi8EEESH_EEENS5_IJSH_SB_EEEEEEEvNS4_8identityES11_S1B_vS1C_EENS_8epilogue10collective6detail29Sm90TmaWarpSpecializedAdapterINS1F_15DefaultEpilogueISJ_SK_SK_NS1E_6thread17LinearCombinationISJ_Li1EffLNS1J_9ScaleType4KindE0ELNS_15FloatRoundStyleE2ESJ_EENS1_15EpilogueDefaultEEEEEvvEEEEvNT_6ParamsE)
        /*0020*/ 	.word	0x00000008
.L_19:


//--------------------- .nv.compat                --------------------------
	.section	.nv.compat,"",@"SHT_CUDA_COMPAT_INFO"
	.align	4
        /*0000*/ 	.byte	0x02, 0x09, 0x01, 0x00, 0x02, 0x02, 0x04, 0x00, 0x02, 0x05, 0x05, 0x00, 0x03, 0x07, 0x01, 0x01
        /*0010*/ 	.byte	0x02, 0x03, 0x01, 0x00, 0x02, 0x06, 0x01, 0x00, 0x04, 0x0b, 0x08, 0x00, 0x00, 0x00, 0x00, 0x00
        /*0020*/ 	.byte	0x00, 0x00, 0x00, 0x00


//--------------------- .nv.info._ZN7cutlass13device_kernelINS_4gemm6kernel13GemmUniversalIN4cute5tupleIJiiiiEEENS1_10collective13CollectiveMmaINS1_34MainloopSm90TmaGmmaWarpSpecializedILi7ENS5_IJNS4_1CILi1EEESB_SB_EEENS1_32KernelTmaWarpSpecializedPingpongEEENS5_IJNSA_ILi64EEENSA_ILi128EEENSA_ILi32EEEEEENS_10bfloat16_tENS5_IJlSB_lEEESJ_SK_NS4_8TiledMMAINS4_8MMA_AtomIJNS4_4SM904GMMA28MMA_64x128x16_F32BF16BF16_SSILNSO_5MajorE0ELSQ_0ELNSO_7ScaleInE1ELSR_1EEEEEENS4_6LayoutISC_NS5_IJNSA_ILi0EEESV_SV_EEEEENS5_IJNS4_10UnderscoreESY_SY_EEEEENS4_13SM90_TMA_LOADENS4_14ComposedLayoutINS4_7SwizzleILi2ELi4ELi3EEENS4_18smem_ptr_flag_bitsILi16EEENSU_INS5_IJNSA_ILi8EEESH_EEENS5_IJSH_SB_EEEEEEEvNS4_8identityES11_S1B_vS1C_EENS_8epilogue10collective6detail29Sm90TmaWarpSpecializedAdapterINS1F_15DefaultEpilogueISJ_SK_SK_NS1E_6thread17LinearCombinationISJ_Li1EffLNS1J_9ScaleType4KindE0ELNS_15FloatRoundStyleE2ESJ_EENS1_15EpilogueDefaultEEEEEvvEEEEvNT_6ParamsE --------------------------
	.section	.nv.info._ZN7cutlass13device_kernelINS_4gemm6kernel13GemmUniversalIN4cute5tupleIJiiiiEEENS1_10collective13CollectiveMmaINS1_34MainloopSm90TmaGmmaWarpSpecializedILi7ENS5_IJNS4_1CILi1EEESB_SB_EEENS1_32KernelTmaWarpSpecializedPingpongEEENS5_IJNSA_ILi64EEENSA_ILi128EEENSA_ILi32EEEEEENS_10bfloat16_tENS5_IJlSB_lEEESJ_SK_NS4_8TiledMMAINS4_8MMA_AtomIJNS4_4SM904GMMA28MMA_64x128x16_F32BF16BF16_SSILNSO_5MajorE0ELSQ_0ELNSO_7ScaleInE1ELSR_1EEEEEENS4_6LayoutISC_NS5_IJNSA_ILi0EEESV_SV_EEEEENS5_IJNS4_10UnderscoreESY_SY_EEEEENS4_13SM90_TMA_LOADENS4_14ComposedLayoutINS4_7SwizzleILi2ELi4ELi3EEENS4_18smem_ptr_flag_bitsILi16EEENSU_INS5_IJNSA_ILi8EEESH_EEENS5_IJSH_SB_EEEEEEEvNS4_8identityES11_S1B_vS1C_EENS_8epilogue10collective6detail29Sm90TmaWarpSpecializedAdapterINS1F_15DefaultEpilogueISJ_SK_SK_NS1E_6thread17LinearCombinationISJ_Li1EffLNS1J_9ScaleType4KindE0ELNS_15FloatRoundStyleE2ESJ_EENS1_15EpilogueDefaultEEEEEvvEEEEvNT_6ParamsE,"",@"SHT_CUDA_INFO"
	.sectionflags	@""
	.align	4


	//----- nvinfo : EIATTR_CUDA_API_VERSION
	.align		4
        /*0000*/ 	.byte	0x04, 0x37
        /*0002*/ 	.short	(.L_21 - .L_20)
.L_20:
        /*0004*/ 	.word	0x00000082


	//----- nvinfo : EIATTR_KPARAM_INFO
	.align		4
.L_21:
        /*0008*/ 	.byte	0x04, 0x17
        /*000a*/ 	.short	(.L_23 - .L_22)
.L_22:
        /*000c*/ 	.word	0x00000000
        /*0010*/ 	.short	0x0000
        /*0012*/ 	.short	0x0070
        /*0014*/ 	.byte	0x00, 0xf0, 0x01, 0x10


	//----- nvinfo : EIATTR_SPARSE_MMA_MASK
	.align		4
.L_23:
        /*0018*/ 	.byte	0x03, 0x50
        /*001a*/ 	.short	0x0000


	//----- nvinfo : EIATTR_MAXREG_COUNT
	.align		4
        /*001c*/ 	.byte	0x03, 0x1b
        /*001e*/ 	.short	0x00a8


	//----- nvinfo : EIATTR_NUM_BARRIERS
	.align		4
        /*0020*/ 	.byte	0x02, 0x4c
        /*0022*/ 	.byte	0x01
	.zero		1


	//----- nvinfo : EIATTR_EXTERNS
	.align		4
        /*0024*/ 	.byte	0x04, 0x0f
        /*0026*/ 	.short	(.L_25 - .L_24)


	//   ....[0]....
	.align		4
.L_24:
        /*0028*/ 	.word	index@(__assertfail)


	//----- nvinfo : EIATTR_ANNOTATIONS
	.align		4
.L_25:
        /*002c*/ 	.byte	0x04, 0x55
        /*002e*/ 	.short	(.L_27 - .L_26)


	//   ....[0]....
.L_26:
        /*0030*/ 	.word	0x00000001
        /*0034*/ 	.byte	0x30, 0x0b, 0x00, 0x00, 0x01, 0x00, 0x00, 0x00, 0xb0, 0x5f, 0x00, 0x00, 0x01, 0x00, 0x00, 0x00
        /*0044*/ 	.byte	0xc0, 0x6b, 0x00, 0x00


	//----- nvinfo : EIATTR_MERCURY_ISA_VERSION
	.align		4
.L_27:
        /*0048*/ 	.byte	0x03, 0x5f
        /*004a*/ 	.short	0x0101


	//----- nvinfo : EIATTR_INT_WARP_WIDE_INSTR_OFFSETS
	.align		4
        /*004c*/ 	.byte	0x04, 0x31
        /*004e*/ 	.short	(.L_29 - .L_28)


	//   ....[0]....
.L_28:
        /*0050*/ 	.word	0x00000440


	//   ....[1]....
        /*0054*/ 	.word	0x00000460


	//   ....[2]....
        /*0058*/ 	.word	0x000004e0


	//   ....[3]....
        /*005c*/ 	.word	0x000004f0


	//   ....[4]....
        /*0060*/ 	.word	0x00000500


	//   ....[5]....
        /*0064*/ 	.word	0x00000520


	//   ....[6]....
        /*0068*/ 	.word	0x000005b0


	//   ....[7]....
        /*006c*/ 	.word	0x000005d0


	//----- nvinfo : EIATTR_COOP_GROUP_MASK_REGIDS
	.align		4
.L_29:
        /*0070*/ 	.byte	0x04, 0x29
        /*0072*/ 	.short	(.L_31 - .L_30)


	//   ....[0]....
.L_30:
        /*0074*/ 	.word	0xffffffff


	//   ....[1]....
        /*0078*/ 	.word	0xffffffff


	//   ....[2]....
        /*007c*/ 	.word	0xffffffff


	//   ....[3]....
        /*0080*/ 	.word	0xffffffff


	//   ....[4]....
        /*0084*/ 	.word	0xffffffff


	//   ....[5]....
        /*0088*/ 	.word	0xffffffff


	//----- nvinfo : EIATTR_COOP_GROUP_INSTR_OFFSETS
	.align		4
.L_31:
        /*008c*/ 	.byte	0x04, 0x28
        /*008e*/ 	.short	(.L_33 - .L_32)


	//   ....[0]....
.L_32:
        /*0090*/ 	.word	0x00000070


	//   ....[1]....
        /*0094*/ 	.word	0x00000080


	//   ....[2]....
        /*0098*/ 	.word	0x00000140


	//   ....[3]....
        /*009c*/ 	.word	0x00000330


	//   ....[4]....
        /*00a0*/ 	.word	0x00000370


	//   ....[5]....
        /*00a4*/ 	.word	0x000003c0


	//----- nvinfo : EIATTR_REG_RECONFIG
	.align		4
.L_33:
        /*00a8*/ 	.byte	0x01, 0x54
	.zero		2


	//----- nvinfo : EIATTR_SYSCALL_OFFSETS
	.align		4
        /*00ac*/ 	.byte	0x04, 0x46
        /*00ae*/ 	.short	(.L_35 - .L_34)


	//   ....[0]....
.L_34:
        /*00b0*/ 	.word	0x00001680


	//----- nvinfo : EIATTR_MBARRIER_INSTR_OFFSETS
	.align		4
.L_35:
        /*00b4*/ 	.byte	0x04, 0x39
        /*00b6*/ 	.short	(.L_37 - .L_36)


	//   ....[0]....
.L_36:
        /*00b8*/ 	.word	0x00000240
        /*00bc*/ 	.word	0x000000ff
        /*00c0*/ 	.word	0x00000000
        /*00c4*/ 	.short	0x0100
        /*00c6*/ 	.byte	0x08
	.zero		1


	//   ....[1]....
        /*00c8*/ 	.word	0x00000250
        /*00cc*/ 	.word	0x000000ff
        /*00d0*/ 	.word	0x00000038
        /*00d4*/ 	.short	0x0100
        /*00d6*/ 	.byte	0x08
	.zero		1


	//   ....[2]....
        /*00d8*/ 	.word	0x00000260
        /*00dc*/ 	.word	0x000000ff
        /*00e0*/ 	.word	0x00000008
        /*00e4*/ 	.short	0x0100
        /*00e6*/ 	.byte	0x08
	.zero		1


	//   ....[3]....
        /*00e8*/ 	.word	0x00000270
        /*00ec*/ 	.word	0x000000ff
        /*00f0*/ 	.word	0x00000040
        /*00f4*/ 	.short	0x0100
        /*00f6*/ 	.byte	0x08
	.zero		1


	//   ....[4]....
        /*00f8*/ 	.word	0x00000280
        /*00fc*/ 	.word	0x000000ff
        /*0100*/ 	.word	0x00000010
        /*0104*/ 	.short	0x0100
        /*0106*/ 	.byte	0x08
	.zero		1


	//   ....[5]....
        /*0108*/ 	.word	0x00000290
        /*010c*/ 	.word	0x000000ff
        /*0110*/ 	.word	0x00000048
        /*0114*/ 	.short	0x0100
        /*0116*/ 	.byte	0x08
	.zero		1


	//   ....[6]....
        /*0118*/ 	.word	0x000002a0
        /*011c*/ 	.word	0x000000ff
        /*0120*/ 	.word	0x00000018
        /*0124*/ 	.short	0x0100
        /*0126*/ 	.byte	0x08
	.zero		1


	//   ....[7]....
        /*0128*/ 	.word	0x000002b0
        /*012c*/ 	.word	0x000000ff
        /*0130*/ 	.word	0x00000050
        /*0134*/ 	.short	0x0100
        /*0136*/ 	.byte	0x08
	.zero		1


	//   ....[8]....
        /*0138*/ 	.word	0x000002c0
        /*013c*/ 	.word	0x000000ff
        /*0140*/ 	.word	0x00000020
        /*0144*/ 	.short	0x0100
        /*0146*/ 	.byte	0x08
	.zero		1


	//   ....[9]....
        /*0148*/ 	.word	0x000002d0
        /*014c*/ 	.word	0x000000ff
        /*0150*/ 	.word	0x00000058
        /*0154*/ 	.short	0x0100
        /*0156*/ 	.byte	0x08
	.zero		1


	//   ....[10]....
        /*0158*/ 	.word	0x000002e0
        /*015c*/ 	.word	0x000000ff
        /*0160*/ 	.word	0x00000028
        /*0164*/ 	.short	0x0100
        /*0166*/ 	.byte	0x08
	.zero		1


	//   ....[11]....
        /*0168*/ 	.word	0x000002f0
        /*016c*/ 	.word	0x000000ff
        /*0170*/ 	.word	0x00000060
        /*0174*/ 	.short	0x0100
        /*0176*/ 	.byte	0x08
	.zero		1


	//   ....[12]....
        /*0178*/ 	.word	0x00000300
        /*017c*/ 	.word	0x000000ff
        /*0180*/ 	.word	0x00000030
        /*0184*/ 	.short	0x0100
        /*0186*/ 	.byte	0x08
	.zero		1


	//   ....[13]....
        /*0188*/ 	.word	0x00000310
        /*018c*/ 	.word	0x000000ff
        /*0190*/ 	.word	0x00000068
        /*0194*/ 	.short	0x0100
        /*0196*/ 	.byte	0x08
	.zero		1


	//   ....[14]....
        /*0198*/ 	.word	0x00000610
        /*019c*/ 	.word	0x000000ff
        /*01a0*/ 	.word	0x000000a0
        /*01a4*/ 	.short	0x0100
        /*01a6*/ 	.byte	0x08
	.zero		1


	//   ....[15]....
        /*01a8*/ 	.word	0x00000680
        /*01ac*/ 	.word	0x000000ff
        /*01b0*/ 	.word	0x000000a8
        /*01b4*/ 	.short	0x0100
        /*01b6*/ 	.byte	0x08
	.zero		1


	//   ....[16]....
        /*01b8*/ 	.word	0x000006a0
        /*01bc*/ 	.word	0x000000ff
        /*01c0*/ 	.word	0x00000080
        /*01c4*/ 	.short	0x0100
        /*01c6*/ 	.byte	0x09
	.zero		1


	//   ....[17]....
        /*01c8*/ 	.word	0x000006b0
        /*01cc*/ 	.word	0x000000ff
        /*01d0*/ 	.word	0x00000088
        /*01d4*/ 	.short	0x0100
        /*01d6*/ 	.byte	0x09
	.zero		1


	//   ....[18]....
        /*01d8*/ 	.word	0x000006c0
        /*01dc*/ 	.word	0x000000ff
        /*01e0*/ 	.word	0x00000090
        /*01e4*/ 	.short	0x0100
        /*01e6*/ 	.byte	0x09
	.zero		1


	//   ....[19]....
        /*01e8*/ 	.word	0x000006d0
        /*01ec*/ 	.word	0x000000ff
        /*01f0*/ 	.word	0x00000098
        /*01f4*/ 	.short	0x0100
        /*01f6*/ 	.byte	0x09
	.zero		1


	//   ....[20]....
        /*01f8*/ 	.word	0x00001560
        /*01fc*/ 	.word	0x0000005d
        /*0200*/ 	.word	0x00000000
        /*0204*/ 	.short	0x010a
        /*0206*/ 	.byte	0x2a
	.zero		1


	//   ....[21]....
        /*0208*/ 	.word	0x00001700
        /*020c*/ 	.word	0x00000003
        /*0210*/ 	.word	0x00000000
        /*0214*/ 	.short	0x010a
        /*0216*/ 	.byte	0x3f
	.zero		1


	//   ....[22]....
        /*0218*/ 	.word	0x00001740
        /*021c*/ 	.word	0x00000003
        /*0220*/ 	.word	0x00000000
        /*0224*/ 	.short	0x010a
        /*0226*/ 	.byte	0x3f
	.zero		1


	//   ....[23]....
        /*0228*/ 	.word	0x00001940
        /*022c*/ 	.word	0x000000ff
        /*0230*/ 	.word	0x00000000
        /*0234*/ 	.short	0x010a
        /*0236*/ 	.byte	0x04
	.zero		1


	//   ....[24]....
        /*0238*/ 	.word	0x00001980
        /*023c*/ 	.word	0x000000ff
        /*0240*/ 	.word	0x00000000
        /*0244*/ 	.short	0x010a
        /*0246*/ 	.byte	0x04
	.zero		1


	//   ....[25]....
        /*0248*/ 	.word	0x00001ae0
        /*024c*/ 	.word	0x000000ff
        /*0250*/ 	.word	0x00000000
        /*0254*/ 	.short	0x0101
        /*0256*/ 	.byte	0x04
	.zero		1


	//   ....[26]....
        /*0258*/ 	.word	0x00001bd0
        /*025c*/ 	.word	0x0000005e
        /*0260*/ 	.word	0x00000000
        /*0264*/ 	.short	0x0101
        /*0266*/ 	.byte	0x2f
	.zero		1


	//   ....[27]....
        /*0268*/ 	.word	0x00001cc0
        /*026c*/ 	.word	0x000000ff
        /*0270*/ 	.word	0x00000000
        /*0274*/ 	.short	0x0101
        /*0276*/ 	.byte	0x04
	.zero		1


	//   ....[28]....
        /*0278*/ 	.word	0x00001d70
        /*027c*/ 	.word	0x0000005d
        /*0280*/ 	.word	0x00000010
        /*0284*/ 	.short	0x010a
        /*0286*/ 	.byte	0x2a
	.zero		1


	//   ....[29]....
        /*0288*/ 	.word	0x00005fd0
        /*028c*/ 	.word	0x00000060
        /*0290*/ 	.word	0x00000000
        /*0294*/ 	.short	0x0101
        /*0296*/ 	.byte	0x2f
	.zero		1


	//   ....[30]....
        /*0298*/ 	.word	0x00006930
        /*029c*/ 	.word	0x0000000a
        /*02a0*/ 	.word	0x00000038
        /*02a4*/ 	.short	0x010a
        /*02a6*/ 	.byte	0x3f
	.zero		1


	//   ....[31]....
        /*02a8*/ 	.word	0x00006d20
        /*02ac*/ 	.word	0x00000008
        /*02b0*/ 	.word	0x000000a8
        /*02b4*/ 	.short	0x0101
        /*02b6*/ 	.byte	0x3f
	.zero		1


	//   ....[32]....
        /*02b8*/ 	.word	0x00007470
        /*02bc*/ 	.word	0x00000009
        /*02c0*/ 	.word	0x00000000
        /*02c4*/ 	.short	0x010a
        /*02c6*/ 	.byte	0x3f
	.zero		1


	//   ....[33]....
        /*02c8*/ 	.word	0x000074f0
        /*02cc*/ 	.word	0x00000008
        /*02d0*/ 	.word	0x00000000
        /*02d4*/ 	.short	0x010a
        /*02d6*/ 	.byte	0x3f
	.zero		1


	//   ....[34]....
        /*02d8*/ 	.word	0x00007580
        /*02dc*/ 	.word	0x00000009
        /*02e0*/ 	.word	0x00000000
        /*02e4*/ 	.short	0x010a
        /*02e6*/ 	.byte	0x3f
	.zero		1


	//   ....[35]....
        /*02e8*/ 	.word	0x00007610
        /*02ec*/ 	.word	0x00000008
        /*02f0*/ 	.word	0x00000000
        /*02f4*/ 	.short	0x010a
        /*02f6*/ 	.byte	0x3f
	.zero		1


	//   ....[36]....
        /*02f8*/ 	.word	0x000076a0
        /*02fc*/ 	.word	0x00000009
        /*0300*/ 	.word	0x00000000
        /*0304*/ 	.short	0x010a
        /*0306*/ 	.byte	0x3f
	.zero		1


	//   ....[37]....
        /*0308*/ 	.word	0x00007730
        /*030c*/ 	.word	0x00000006
        /*0310*/ 	.word	0x00000000
        /*0314*/ 	.short	0x010a
        /*0316*/ 	.byte	0x3f
	.zero		1


	//   ....[38]....
        /*0318*/ 	.word	0x000077c0
        /*031c*/ 	.word	0x00000003
        /*0320*/ 	.word	0x00000000
        /*0324*/ 	.short	0x010a
        /*0326*/ 	.byte	0x3f
	.zero		1


	//   ....[39]....
        /*0328*/ 	.word	0x00007820
        /*032c*/ 	.word	0x0000005f
        /*0330*/ 	.word	0x00000000
        /*0334*/ 	.short	0x010a
        /*0336*/ 	.byte	0x3f
	.zero		1


	//   ....[40]....
        /*0338*/ 	.word	0x00007870
        /*033c*/ 	.word	0x00000003
        /*0340*/ 	.word	0x00000000
        /*0344*/ 	.short	0x010a
        /*0346*/ 	.byte	0x3f
	.zero		1


	//   ....[41]....
        /*0348*/ 	.word	0x000078d0
        /*034c*/ 	.word	0x00000004
        /*0350*/ 	.word	0x00000000
        /*0354*/ 	.short	0x010a
        /*0356*/ 	.byte	0x3f
	.zero		1


	//   ....[42]....
        /*0358*/ 	.word	0x00007920
        /*035c*/ 	.word	0x0000005f
        /*0360*/ 	.word	0x00000010
        /*0364*/ 	.short	0x010a
        /*0366*/ 	.byte	0x3f
	.zero		1


	//   ....[43]....
        /*0368*/ 	.word	0x000079f0
        /*036c*/ 	.word	0x0000000a
        /*0370*/ 	.word	0x00000038
        /*0374*/ 	.short	0x010a
        /*0376*/ 	.byte	0x3f
	.zero		1


	//   ....[44]....
        /*0378*/ 	.word	0x00007ac0
        /*037c*/ 	.word	0x00000009
        /*0380*/ 	.word	0x00000000
        /*0384*/ 	.short	0x010a
        /*0386*/ 	.byte	0x3f
	.zero		1


	//   ....[45]....
        /*0388*/ 	.word	0x00007b10
        /*038c*/ 	.word	0x00000008
        /*0390*/ 	.word	0x00000000
        /*0394*/ 	.short	0x010a
        /*0396*/ 	.byte	0x3f
	.zero		1


	//   ....[46]....
        /*0398*/ 	.word	0x00007b60
        /*039c*/ 	.word	0x00000009
        /*03a0*/ 	.word	0x00000000
        /*03a4*/ 	.short	0x010a
        /*03a6*/ 	.byte	0x3f
	.zero		1


	//   ....[47]....
        /*03a8*/ 	.word	0x00007bb0
        /*03ac*/ 	.word	0x00000008
        /*03b0*/ 	.word	0x00000000
        /*03b4*/ 	.short	0x010a
        /*03b6*/ 	.byte	0x3f
	.zero		1


	//   ....[48]....
        /*03b8*/ 	.word	0x00007c00
        /*03bc*/ 	.word	0x00000009
        /*03c0*/ 	.word	0x00000000
        /*03c4*/ 	.short	0x010a
        /*03c6*/ 	.byte	0x3f
	.zero		1


	//   ....[49]....
        /*03c8*/ 	.word	0x00007c50
        /*03cc*/ 	.word	0x00000006
        /*03d0*/ 	.word	0x00000000
        /*03d4*/ 	.short	0x010a
        /*03d6*/ 	.byte	0x3f
	.zero		1


	//----- nvinfo : EIATTR_NUM_MBARRIERS
	.align		4
.L_37:
        /*03d8*/ 	.byte	0x03, 0x38
        /*03da*/ 	.short	0x0014


	//----- nvinfo : EIATTR_EXIT_INSTR_OFFSETS
	.align		4
        /*03dc*/ 	.byte	0x04, 0x1c
        /*03de*/ 	.short	(.L_39 - .L_38)


	//   ....[0]....
.L_38:
        /*03e0*/ 	.word	0x00001200


	//   ....[1]....
        /*03e4*/ 	.word	0x00001260


	//   ....[2]....
        /*03e8*/ 	.word	0x00006660


	//   ....[3]....
        /*03ec*/ 	.word	0x00006690


	//   ....[4]....
        /*03f0*/ 	.word	0x00007810


	//----- nvinfo : EIATTR_MAX_THREADS
	.align		4
.L_39:
        /*03f4*/ 	.byte	0x04, 0x05
        /*03f6*/ 	.short	(.L_41 - .L_40)
.L_40:
        /*03f8*/ 	.word	0x00000180
        /*03fc*/ 	.word	0x00000001
        /*0400*/ 	.word	0x00000001


	//----- nvinfo : EIATTR_CRS_STACK_SIZE
	.align		4
.L_41:
        /*0404*/ 	.byte	0x04, 0x1e
        /*0406*/ 	.short	(.L_43 - .L_42)
.L_42:
        /*0408*/ 	.word	0x00000000


	//----- nvinfo : EIATTR_CBANK_PARAM_SIZE
	.align		4
.L_43:
        /*040c*/ 	.byte	0x03, 0x19
        /*040e*/ 	.short	0x0470


	//----- nvinfo : EIATTR_PARAM_CBANK
	.align		4
        /*0410*/ 	.byte	0x04, 0x0a
        /*0412*/ 	.short	(.L_45 - .L_44)
	.align		4
.L_44:
        /*0414*/ 	.word	index@(.nv.constant0._ZN7cutlass13device_kernelINS_4gemm6kernel13GemmUniversalIN4cute5tupleIJiiiiEEENS1_10collective13CollectiveMmaINS1_34MainloopSm90TmaGmmaWarpSpecializedILi7ENS5_IJNS4_1CILi1EEESB_SB_EEENS1_32KernelTmaWarpSpecializedPingpongEEENS5_IJNSA_ILi64EEENSA_ILi128EEENSA_ILi32EEEEEENS_10bfloat16_tENS5_IJlSB_lEEESJ_SK_NS4_8TiledMMAINS4_8MMA_AtomIJNS4_4SM904GMMA28MMA_64x128x16_F32BF16BF16_SSILNSO_5MajorE0ELSQ_0ELNSO_7ScaleInE1ELSR_1EEEEEENS4_6LayoutISC_NS5_IJNSA_ILi0EEESV_SV_EEEEENS5_IJNS4_10UnderscoreESY_SY_EEEEENS4_13SM90_TMA_LOADENS4_14ComposedLayoutINS4_7SwizzleILi2ELi4ELi3EEENS4_18smem_ptr_flag_bitsILi16EEENSU_INS5_IJNSA_ILi8EEESH_EEENS5_IJSH_SB_EEEEEEEvNS4_8identityES11_S1B_vS1C_EENS_8epilogue10collective6detail29Sm90TmaWarpSpecializedAdapterINS1F_15DefaultEpilogueISJ_SK_SK_NS1E_6thread17LinearCombinationISJ_Li1EffLNS1J_9ScaleType4KindE0ELNS_15FloatRoundStyleE2ESJ_EENS1_15EpilogueDefaultEEEEEvvEEEEvNT_6ParamsE)
        /*0418*/ 	.short	0x0210
        /*041a*/ 	.short	0x0470


	//----- nvinfo : EIATTR_SW_WAR
	.align		4
.L_45:
        /*041c*/ 	.byte	0x04, 0x36
        /*041e*/ 	.short	(.L_47 - .L_46)
.L_46:
        /*0420*/ 	.word	0x00000008
.L_47:


//--------------------- .nv.callgraph             --------------------------
	.section	.nv.callgraph,"",@"SHT_CUDA_CALLGRAPH"
	.align	4
	.sectionentsize	8
	.align		4
        /*0000*/ 	.word	0x00000000
	.align		4
        /*0004*/ 	.word	0xffffffff
	.align		4
        /*0008*/ 	.word	index@(_ZN7cutlass13device_kernelINS_4gemm6kernel13GemmUniversalIN4cute5tupleIJiiiiEEENS1_10collective13CollectiveMmaINS1_34MainloopSm90TmaGmmaWarpSpecializedILi7ENS5_IJNS4_1CILi1EEESB_SB_EEENS1_32KernelTmaWarpSpecializedPingpongEEENS5_IJNSA_ILi64EEENSA_ILi128EEENSA_ILi32EEEEEENS_10bfloat16_tENS5_IJlSB_lEEESJ_SK_NS4_8TiledMMAINS4_8MMA_AtomIJNS4_4SM904GMMA28MMA_64x128x16_F32BF16BF16_SSILNSO_5MajorE0ELSQ_0ELNSO_7ScaleInE1ELSR_1EEEEEENS4_6LayoutISC_NS5_IJNSA_ILi0EEESV_SV_EEEEENS5_IJNS4_10UnderscoreESY_SY_EEEEENS4_13SM90_TMA_LOADENS4_14ComposedLayoutINS4_7SwizzleILi2ELi4ELi3EEENS4_18smem_ptr_flag_bitsILi16EEENSU_INS5_IJNSA_ILi8EEESH_EEENS5_IJSH_SB_EEEEEEEvNS4_8identityES11_S1B_vS1C_EENS_8epilogue10collective6detail29Sm90TmaWarpSpecializedAdapterINS1F_15DefaultEpilogueISJ_SK_SK_NS1E_6thread17LinearCombinationISJ_Li1EffLNS1J_9ScaleType4KindE0ELNS_15FloatRoundStyleE2ESJ_EENS1_15EpilogueDefaultEEEEEvvEEEEvNT_6ParamsE)
	.align		4
        /*000c*/ 	.word	index@(__assertfail)
	.align		4
        /*0010*/ 	.word	0x00000000
	.align		4
        /*0014*/ 	.word	0xfffffffe
	.align		4
        /*0018*/ 	.word	0x00000000
	.align		4
        /*001c*/ 	.word	0xfffffffd
	.align		4
        /*0020*/ 	.word	0x00000000
	.align		4
        /*0024*/ 	.word	0xfffffffc


//--------------------- .nv.constant4             --------------------------
	.section	.nv.constant4,"a",@progbits
	.align	8
	.align		8
.nv.constant4:
        /*0000*/ 	.dword	__assertfail
	.align		8
        /*0008*/ 	.dword	__unnamed_1
	.align		8
        /*0010*/ 	.dword	_ZN40_INTERNAL_52b78255_4_k_cu_8064b283_257384cuda3std3__45__cpo5beginE
	.align		8
        /*0018*/ 	.dword	_ZN40_INTERNAL_52b78255_4_k_cu_8064b283_257384cuda3std3__45__cpo3endE
	.align		8
        /*0020*/ 	.dword	_ZN40_INTERNAL_52b78255_4_k_cu_8064b283_257384cuda3std3__45__cpo6cbeginE
	.align		8
        /*0028*/ 	.dword	_ZN40_INTERNAL_52b78255_4_k_cu_8064b283_257384cuda3std3__45__cpo4cendE
	.align		8
        /*0030*/ 	.dword	_ZN40_INTERNAL_52b78255_4_k_cu_8064b283_257384cuda3std3__442_GLOBAL__N__52b78255_4_k_cu_8064b283_257386ignoreE
	.align		8
        /*0038*/ 	.dword	_ZN40_INTERNAL_52b78255_4_k_cu_8064b283_257384cuda3std3__419piecewise_constructE
	.align		8
        /*0040*/ 	.dword	_ZN40_INTERNAL_52b78255_4_k_cu_8064b283_257384cuda3std3__48in_placeE
	.align		8
        /*0048*/ 	.dword	_ZN40_INTERNAL_52b78255_4_k_cu_8064b283_257384cuda3std6ranges3__45__cpo4swapE
	.align		8
        /*0050*/ 	.dword	_ZN40_INTERNAL_52b78255_4_k_cu_8064b283_257384cuda3std6ranges3__45__cpo9iter_moveE
	.align		8
        /*0058*/ 	.dword	_ZN40_INTERNAL_52b78255_4_k_cu_8064b283_257384cute7productE
	.align		8
        /*0060*/ 	.dword	_ZN40_INTERNAL_52b78255_4_k_cu_8064b283_257384cute1_E
	.align		8
        /*0068*/ 	.dword	$str$22
	.align		8
        /*0070*/ 	.dword	$str$23


//--------------------- .text._ZN7cutlass13device_kernelINS_4gemm6kernel13GemmUniversalIN4cute5tupleIJiiiiEEENS1_10collective13CollectiveMmaINS1_34MainloopSm90TmaGmmaWarpSpecializedILi7ENS5_IJNS4_1CILi1EEESB_SB_EEENS1_32KernelTmaWarpSpecializedPingpongEEENS5_IJNSA_ILi64EEENSA_ILi128EEENSA_ILi32EEEEEENS_10bfloat16_tENS5_IJlSB_lEEESJ_SK_NS4_8TiledMMAINS4_8MMA_AtomIJNS4_4SM904GMMA28MMA_64x128x16_F32BF16BF16_SSILNSO_5MajorE0ELSQ_0ELNSO_7ScaleInE1ELSR_1EEEEEENS4_6LayoutISC_NS5_IJNSA_ILi0EEESV_SV_EEEEENS5_IJNS4_10UnderscoreESY_SY_EEEEENS4_13SM90_TMA_LOADENS4_14ComposedLayoutINS4_7SwizzleILi2ELi4ELi3EEENS4_18smem_ptr_flag_bitsILi16EEENSU_INS5_IJNSA_ILi8EEESH_EEENS5_IJSH_SB_EEEEEEEvNS4_8identityES11_S1B_vS1C_EENS_8epilogue10collective6detail29Sm90TmaWarpSpecializedAdapterINS1F_15DefaultEpilogueISJ_SK_SK_NS1E_6thread17LinearCombinationISJ_Li1EffLNS1J_9ScaleType4KindE0ELNS_15FloatRoundStyleE2ESJ_EENS1_15EpilogueDefaultEEEEEvvEEEEvNT_6ParamsE --------------------------
	.section	.text._ZN7cutlass13device_kernelINS_4gemm6kernel13GemmUniversalIN4cute5tupleIJiiiiEEENS1_10collective13CollectiveMmaINS1_34MainloopSm90TmaGmmaWarpSpecializedILi7ENS5_IJNS4_1CILi1EEESB_SB_EEENS1_32KernelTmaWarpSpecializedPingpongEEENS5_IJNSA_ILi64EEENSA_ILi128EEENSA_ILi32EEEEEENS_10bfloat16_tENS5_IJlSB_lEEESJ_SK_NS4_8TiledMMAINS4_8MMA_AtomIJNS4_4SM904GMMA28MMA_64x128x16_F32BF16BF16_SSILNSO_5MajorE0ELSQ_0ELNSO_7ScaleInE1ELSR_1EEEEEENS4_6LayoutISC_NS5_IJNSA_ILi0EEESV_SV_EEEEENS5_IJNS4_10UnderscoreESY_SY_EEEEENS4_13SM90_TMA_LOADENS4_14ComposedLayoutINS4_7SwizzleILi2ELi4ELi3EEENS4_18smem_ptr_flag_bitsILi16EEENSU_INS5_IJNSA_ILi8EEESH_EEENS5_IJSH_SB_EEEEEEEvNS4_8identityES11_S1B_vS1C_EENS_8epilogue10collective6detail29Sm90TmaWarpSpecializedAdapterINS1F_15DefaultEpilogueISJ_SK_SK_NS1E_6thread17LinearCombinationISJ_Li1EffLNS1J_9ScaleType4KindE0ELNS_15FloatRoundStyleE2ESJ_EENS1_15EpilogueDefaultEEEEEvvEEEEvNT_6ParamsE,"ax",@progbits
	.align	128
.text._ZN7cutlass13device_kernelINS_4gemm6kernel13GemmUniversalIN4cute5tupleIJiiiiEEENS1_10collective13CollectiveMmaINS1_34MainloopSm90TmaGmmaWarpSpecializedILi7ENS5_IJNS4_1CILi1EEESB_SB_EEENS1_32KernelTmaWarpSpecializedPingpongEEENS5_IJNSA_ILi64EEENSA_ILi128EEENSA_ILi32EEEEEENS_10bfloat16_tENS5_IJlSB_lEEESJ_SK_NS4_8TiledMMAINS4_8MMA_AtomIJNS4_4SM904GMMA28MMA_64x128x16_F32BF16BF16_SSILNSO_5MajorE0ELSQ_0ELNSO_7ScaleInE1ELSR_1EEEEEENS4_6LayoutISC_NS5_IJNSA_ILi0EEESV_SV_EEEEENS5_IJNS4_10UnderscoreESY_SY_EEEEENS4_13SM90_TMA_LOADENS4_14ComposedLayoutINS4_7SwizzleILi2ELi4ELi3EEENS4_18smem_ptr_flag_bitsILi16EEENSU_INS5_IJNSA_ILi8EEESH_EEENS5_IJSH_SB_EEEEEEEvNS4_8identityES11_S1B_vS1C_EENS_8epilogue10collective6detail29Sm90TmaWarpSpecializedAdapterINS1F_15DefaultEpilogueISJ_SK_SK_NS1E_6thread17LinearCombinationISJ_Li1EffLNS1J_9ScaleType4KindE0ELNS_15FloatRoundStyleE2ESJ_EENS1_15EpilogueDefaultEEEEEvvEEEEvNT_6ParamsE:
        .type           _ZN7cutlass13device_kernelINS_4gemm6kernel13GemmUniversalIN4cute5tupleIJiiiiEEENS1_10collective13CollectiveMmaINS1_34MainloopSm90TmaGmmaWarpSpecializedILi7ENS5_IJNS4_1CILi1EEESB_SB_EEENS1_32KernelTmaWarpSpecializedPingpongEEENS5_IJNSA_ILi64EEENSA_ILi128EEENSA_ILi32EEEEEENS_10bfloat16_tENS5_IJlSB_lEEESJ_SK_NS4_8TiledMMAINS4_8MMA_AtomIJNS4_4SM904GMMA28MMA_64x128x16_F32BF16BF16_SSILNSO_5MajorE0ELSQ_0ELNSO_7ScaleInE1ELSR_1EEEEEENS4_6LayoutISC_NS5_IJNSA_ILi0EEESV_SV_EEEEENS5_IJNS4_10UnderscoreESY_SY_EEEEENS4_13SM90_TMA_LOADENS4_14ComposedLayoutINS4_7SwizzleILi2ELi4ELi3EEENS4_18smem_ptr_flag_bitsILi16EEENSU_INS5_IJNSA_ILi8EEESH_EEENS5_IJSH_SB_EEEEEEEvNS4_8identityES11_S1B_vS1C_EENS_8epilogue10collective6detail29Sm90TmaWarpSpecializedAdapterINS1F_15DefaultEpilogueISJ_SK_SK_NS1E_6thread17LinearCombinationISJ_Li1EffLNS1J_9ScaleType4KindE0ELNS_15FloatRoundStyleE2ESJ_EENS1_15EpilogueDefaultEEEEEvvEEEEvNT_6ParamsE,@function
        .size           _ZN7cutlass13device_kernelINS_4gemm6kernel13GemmUniversalIN4cute5tupleIJiiiiEEENS1_10collective13CollectiveMmaINS1_34MainloopSm90TmaGmmaWarpSpecializedILi7ENS5_IJNS4_1CILi1EEESB_SB_EEENS1_32KernelTmaWarpSpecializedPingpongEEENS5_IJNSA_ILi64EEENSA_ILi128EEENSA_ILi32EEEEEENS_10bfloat16_tENS5_IJlSB_lEEESJ_SK_NS4_8TiledMMAINS4_8MMA_AtomIJNS4_4SM904GMMA28MMA_64x128x16_F32BF16BF16_SSILNSO_5MajorE0ELSQ_0ELNSO_7ScaleInE1ELSR_1EEEEEENS4_6LayoutISC_NS5_IJNSA_ILi0EEESV_SV_EEEEENS5_IJNS4_10UnderscoreESY_SY_EEEEENS4_13SM90_TMA_LOADENS4_14ComposedLayoutINS4_7SwizzleILi2ELi4ELi3EEENS4_18smem_ptr_flag_bitsILi16EEENSU_INS5_IJNSA_ILi8EEESH_EEENS5_IJSH_SB_EEEEEEEvNS4_8identityES11_S1B_vS1C_EENS_8epilogue10collective6detail29Sm90TmaWarpSpecializedAdapterINS1F_15DefaultEpilogueISJ_SK_SK_NS1E_6thread17LinearCombinationISJ_Li1EffLNS1J_9ScaleType4KindE0ELNS_15FloatRoundStyleE2ESJ_EENS1_15EpilogueDefaultEEEEEvvEEEEvNT_6ParamsE,(.L_x_203 - _ZN7cutlass13device_kernelINS_4gemm6kernel13GemmUniversalIN4cute5tupleIJiiiiEEENS1_10collective13CollectiveMmaINS1_34MainloopSm90TmaGmmaWarpSpecializedILi7ENS5_IJNS4_1CILi1EEESB_SB_EEENS1_32KernelTmaWarpSpecializedPingpongEEENS5_IJNSA_ILi64EEENSA_ILi128EEENSA_ILi32EEEEEENS_10bfloat16_tENS5_IJlSB_lEEESJ_SK_NS4_8TiledMMAINS4_8MMA_AtomIJNS4_4SM904GMMA28MMA_64x128x16_F32BF16BF16_SSILNSO_5MajorE0ELSQ_0ELNSO_7ScaleInE1ELSR_1EEEEEENS4_6LayoutISC_NS5_IJNSA_ILi0EEESV_SV_EEEEENS5_IJNS4_10UnderscoreESY_SY_EEEEENS4_13SM90_TMA_LOADENS4_14ComposedLayoutINS4_7SwizzleILi2ELi4ELi3EEENS4_18smem_ptr_flag_bitsILi16EEENSU_INS5_IJNSA_ILi8EEESH_EEENS5_IJSH_SB_EEEEEEEvNS4_8identityES11_S1B_vS1C_EENS_8epilogue10collective6detail29Sm90TmaWarpSpecializedAdapterINS1F_15DefaultEpilogueISJ_SK_SK_NS1E_6thread17LinearCombinationISJ_Li1EffLNS1J_9ScaleType4KindE0ELNS_15FloatRoundStyleE2ESJ_EENS1_15EpilogueDefaultEEEEEvvEEEEvNT_6ParamsE)
        .other          _ZN7cutlass13device_kernelINS_4gemm6kernel13GemmUniversalIN4cute5tupleIJiiiiEEENS1_10collective13CollectiveMmaINS1_34MainloopSm90TmaGmmaWarpSpecializedILi7ENS5_IJNS4_1CILi1EEESB_SB_EEENS1_32KernelTmaWarpSpecializedPingpongEEENS5_IJNSA_ILi64EEENSA_ILi128EEENSA_ILi32EEEEEENS_10bfloat16_tENS5_IJlSB_lEEESJ_SK_NS4_8TiledMMAINS4_8MMA_AtomIJNS4_4SM904GMMA28MMA_64x128x16_F32BF16BF16_SSILNSO_5MajorE0ELSQ_0ELNSO_7ScaleInE1ELSR_1EEEEEENS4_6LayoutISC_NS5_IJNSA_ILi0EEESV_SV_EEEEENS5_IJNS4_10UnderscoreESY_SY_EEEEENS4_13SM90_TMA_LOADENS4_14ComposedLayoutINS4_7SwizzleILi2ELi4ELi3EEENS4_18smem_ptr_flag_bitsILi16EEENSU_INS5_IJNSA_ILi8EEESH_EEENS5_IJSH_SB_EEEEEEEvNS4_8identityES11_S1B_vS1C_EENS_8epilogue10collective6detail29Sm90TmaWarpSpecializedAdapterINS1F_15DefaultEpilogueISJ_SK_SK_NS1E_6thread17LinearCombinationISJ_Li1EffLNS1J_9ScaleType4KindE0ELNS_15FloatRoundStyleE2ESJ_EENS1_15EpilogueDefaultEEEEEvvEEEEvNT_6ParamsE,@"STO_CUDA_ENTRY STV_DEFAULT"
_ZN7cutlass13device_kernelINS_4gemm6kernel13GemmUniversalIN4cute5tupleIJiiiiEEENS1_10collective13CollectiveMmaINS1_34MainloopSm90TmaGmmaWarpSpecializedILi7ENS5_IJNS4_1CILi1EEESB_SB_EEENS1_32KernelTmaWarpSpecializedPingpongEEENS5_IJNSA_ILi64EEENSA_ILi128EEENSA_ILi32EEEEEENS_10bfloat16_tENS5_IJlSB_lEEESJ_SK_NS4_8TiledMMAINS4_8MMA_AtomIJNS4_4SM904GMMA28MMA_64x128x16_F32BF16BF16_SSILNSO_5MajorE0ELSQ_0ELNSO_7ScaleInE1ELSR_1EEEEEENS4_6LayoutISC_NS5_IJNSA_ILi0EEESV_SV_EEEEENS5_IJNS4_10UnderscoreESY_SY_EEEEENS4_13SM90_TMA_LOADENS4_14ComposedLayoutINS4_7SwizzleILi2ELi4ELi3EEENS4_18smem_ptr_flag_bitsILi16EEENSU_INS5_IJNSA_ILi8EEESH_EEENS5_IJSH_SB_EEEEEEEvNS4_8identityES11_S1B_vS1C_EENS_8epilogue10collective6detail29Sm90TmaWarpSpecializedAdapterINS1F_15DefaultEpilogueISJ_SK_SK_NS1E_6thread17LinearCombinationISJ_Li1EffLNS1J_9ScaleType4KindE0ELNS_15FloatRoundStyleE2ESJ_EENS1_15EpilogueDefaultEEEEEvvEEEEvNT_6ParamsE:
[----:B------:R-:W0:Y:S02]  /*0000*/  LDC R1, c[0x0][0x28] ;  /* 0x00000a00ff017b82 */ /* 0x000e240000000800 */
[----:B0-----:R-:W-:Y:S01]  /*0010*/  VIADD R1, R1, 0xfffffff8 ;  /* 0xfffffff801017836 */ /* 0x001fe20000000000 */
[----:B------:R-:W0:Y:S01]  /*0020*/  S2R R4, SR_TID.X ;  /* 0x0000000000047919 */ /* 0x000e220000002100 */
[----:B------:R-:W-:Y:S01]  /*0030*/  ELECT P0, URZ, PT ;  /* 0x00000000003f782f */ /* 0x000fe20003800000 */
[----:B------:R-:W-:Y:S01]  /*0040*/  BSSY B0, `(.L_x_0) ;  /* 0x000000f000007945 */ /* 0x000fe20003800000 */
[--C-:B0-----:R-:W-:Y:S02]  /*0050*/  SHF.R.U32.HI R0, RZ, 0x5, R4.reuse ;  /* 0x00000005ff007819 */ /* 0x101fe40000011604 */
[----:B------:R-:W-:-:S03]  /*0060*/  SHF.R.U32.HI R5, RZ, 0x7, R4 ;  /* 0x00000007ff057819 */ /* 0x000fc60000011604 */
[----:B------:R-:W0:Y:S04]  /*0070*/  SHFL.IDX PT, R2, R0, RZ, 0x1f ;  /* 0x00001fff00027589 */ /* 0x000e2800000e0000 */
[----:B------:R1:W2:Y:S01]  /*0080*/  SHFL.IDX PT, R8, R5, RZ, 0x1f ;  /* 0x00001fff05087589 */ /* 0x0002a200000e0000 */
[----:B0-----:R-:W-:-:S13]  /*0090*/  ISETP.NE.OR P0, PT, R2, RZ, !P0 ;  /* 0x000000ff0200720c */ /* 0x001fda0004705670 */
[----:B-12---:R-:W-:Y:S05]  /*00a0*/  @P0 BRA `(.L_x_1) ;  /* 0x0000000000200947 */ /* 0x006fea0003800000 */
[----:B------:R-:W-:Y:S02]  /*00b0*/  ULDC.64 UR4, c[0x0][0x198] ;  /* 0x0000660000047ab9 */ /* 0x000fe40000000a00 */
[----:B------:R-:W-:Y:S02]  /*00c0*/  UIADD3 UR6, UP0, UR4, 0xf0, URZ ;  /* 0x000000f004067890 */ /* 0x000fe4000ff1e03f */
[----:B------:R-:W-:Y:S02]  /*00d0*/  UIADD3 UR4, UP1, UR4, 0x1f0, URZ ;  /* 0x000001f004047890 */ /* 0x000fe4000ff3e03f */
[----:B------:R-:W-:Y:S02]  /*00e0*/  UIADD3.X UR7, URZ, UR5, URZ, UP0, !UPT ;  /* 0x000000053f077290 */ /* 0x000fe400087fe43f */
[----:B------:R-:W-:-:S07]  /*00f0*/  UIADD3.X UR5, URZ, UR5, URZ, UP1, !UPT ;  /* 0x000000053f057290 */ /* 0x000fce0008ffe43f */
[----:B------:R0:W-:Y:S02]  /*0100*/  UTMACCTL.PF [UR6] ;  /* 0x00000000060079b9 */ /* 0x0001e40008040000 */
[----:B------:R0:W-:Y:S02]  /*0110*/  UTMACCTL.PF [UR4] ;  /* 0x00000000040079b9 */ /* 0x0001e40008040000 */
[----:B0-----:R-:W-:Y:S01]  /*0120*/  NOP ;  /* 0x0000000000007918 */ /* 0x001fe20000000000 */
.L_x_1:
[----:B------:R-:W-:Y:S05]  /*0130*/  BSYNC B0 ;  /* 0x0000000000007941 */ /* 0x000fea0003800000 */
.L_x_0:
[----:B------:R-:W0:Y:S02]  /*0140*/  SHFL.IDX PT, R3, R0, RZ, 0x1f ;  /* 0x00001fff00037589 */ /* 0x000e2400000e0000 */
[----:B0-----:R-:W-:-:S13]  /*0150*/  ISETP.NE.AND P0, PT, R3, RZ, PT ;  /* 0x000000ff0300720c */ /* 0x001fda0003f05270 */
[----:B------:R-:W-:Y:S05]  /*0160*/  @P0 BRA `(.L_x_2) ;  /* 0x0000000000700947 */ /* 0x000fea0003800000 */
[----:B------:R-:W0:Y:S01]  /*0170*/  S2UR UR8, SR_CgaCtaId ;  /* 0x00000000000879c3 */ /* 0x000e220000008800 */
[----:B------:R-:W-:Y:S01]  /*0180*/  UMOV UR4, 0x400 ;  /* 0x0000040000047882 */ /* 0x000fe20000000000 */
[----:B------:R-:W-:Y:S01]  /*0190*/  UMOV UR5, 0x1 ;  /* 0x0000000100057882 */ /* 0x000fe20000000000 */
[----:B------:R-:W-:Y:S01]  /*01a0*/  UMOV UR6, 0x80 ;  /* 0x0000008000067882 */ /* 0x000fe20000000000 */
[----:B------:R-:W-:Y:S01]  /*01b0*/  ELECT P0, URZ, PT ;  /* 0x00000000003f782f */ /* 0x000fe20003800000 */
[----:B------:R-:W-:-:S04]  /*01c0*/  UIADD3 UR6, -UR6, 0x100000, URZ ;  /* 0x0010000006067890 */ /* 0x000fc8000fffe13f */
[----:B------:R-:W-:Y:S02]  /*01d0*/  USHF.L.U32 UR7, UR6, 0xb, URZ ;  /* 0x0000000b06077899 */ /* 0x000fe4000800063f */
[----:B------:R-:W-:Y:S02]  /*01e0*/  USHF.L.U32 UR6, UR6, 0x1, URZ ;  /* 0x0000000106067899 */ /* 0x000fe4000800063f */
[----:B0-----:R-:W-:Y:S02]  /*01f0*/  ULEA UR8, UR8, UR4, 0x18 ;  /* 0x0000000408087291 */ /* 0x001fe4000f8ec03f */
[----:B------:R-:W-:-:S04]  /*0200*/  UIADD3 UR4, -UR5, 0x100000, URZ ;  /* 0x0010000005047890 */ /* 0x000fc8000fffe13f */
[----:B------:R-:W-:Y:S02]  /*0210*/  USHF.L.U32 UR5, UR4, 0xb, URZ ;  /* 0x0000000b04057899 */ /* 0x000fe4000800063f */
[----:B------:R-:W-:Y:S01]  /*0220*/  USHF.L.U32 UR4, UR4, 0x1, URZ ;  /* 0x0000000104047899 */ /* 0x000fe2000800063f */
[----:B------:R-:W0:Y:S11]  /*0230*/  FENCE.VIEW.ASYNC.S ;  /* 0x00000000000073c6 */ /* 0x000e360000000000 */
[----:B0-----:R0:W1:Y:S01]  /*0240*/  SYNCS.EXCH.64 URZ, [UR8], UR4 ;  /* 0x00000004083f75b2 */ /* 0x0010620008000100 */
[----:B------:R0:W2:Y:S01]  /*0250*/  SYNCS.EXCH.64 URZ, [UR8+0x38], UR6 ;  /* 0x00003806083f75b2 */ /* 0x0000a20008000100 */
[----:B------:R0:W3:Y:S01]  /*0260*/  SYNCS.EXCH.64 URZ, [UR8+0x8], UR4 ;  /* 0x00000804083f75b2 */ /* 0x0000e20008000100 */
[----:B------:R0:W4:Y:S01]  /*0270*/  SYNCS.EXCH.64 URZ, [UR8+0x40], UR6 ;  /* 0x00004006083f75b2 */ /* 0x0001220008000100 */
[----:B------:R0:W0:Y:S01]  /*0280*/  SYNCS.EXCH.64 URZ, [UR8+0x10], UR4 ;  /* 0x00001004083f75b2 */ /* 0x0000220008000100 */
        /* <DEDUP_REMOVED lines=9> */
[----:B------:R-:W-:Y:S01]  /*0320*/  NOP ;  /* 0x0000000000007918 */ /* 0x000fe20000000000 */
.L_x_2:
[----:B------:R-:W5:Y:S01]  /*0330*/  SHFL.IDX PT, R6, R0, RZ, 0x1f ;  /* 0x00001fff00067589 */ /* 0x000f6200000e0000 */
[----:B------:R-:W-:Y:S01]  /*0340*/  ELECT P0, URZ, PT ;  /* 0x00000000003f782f */ /* 0x000fe20003800000 */
[----:B------:R-:W-:Y:S01]  /*0350*/  NOP ;  /* 0x0000000000007918 */ /* 0x000fe20000000000 */
[----:B------:R-:W-:Y:S01]  /*0360*/  ELECT P1, URZ, PT ;  /* 0x00000000003f782f */ /* 0x000fe20003820000 */
[----:B------:R-:W1:Y:S01]  /*0370*/  SHFL.IDX PT, R3, R0, RZ, 0x1f ;  /* 0x00001fff00037589 */ /* 0x000e6200000e0000 */
[----:B0-----:R-:W-:Y:S01]  /*0380*/  UMOV UR4, 0x20 ;  /* 0x0000002000047882 */ /* 0x001fe20000000000 */
[----:B------:R-:W-:Y:S01]  /*0390*/  UMOV UR11, 0x80 ;  /* 0x00000080000b7882 */ /* 0x000fe20000000000 */
[----:B------:R-:W-:Y:S01]  /*03a0*/  NOP ;  /* 0x0000000000007918 */ /* 0x000fe20000000000 */
[C---:B------:R-:W-:Y:S01]  /*03b0*/  VIADD R33, R8.reuse, 0xffffffff ;  /* 0xffffffff08217836 */ /* 0x040fe20000000000 */
[----:B------:R-:W0:Y:S01]  /*03c0*/  SHFL.IDX PT, R5, R5, RZ, 0x1f ;  /* 0x00001fff05057589 */ /* 0x000e2200000e0000 */
[----:B------:R-:W-:Y:S01]  /*03d0*/  ULDC.64 UR36, c[0x0][0x208] ;  /* 0x0000820000247ab9 */ /* 0x000fe20000000a00 */
[----:B------:R-:W-:-:S02]  /*03e0*/  ISETP.NE.AND P2, PT, R8, RZ, PT ;  /* 0x000000ff0800720c */ /* 0x000fc40003f45270 */
[----:B------:R-:W-:Y:S02]  /*03f0*/  ISETP.GE.U32.AND P3, PT, R33, 0x2, PT ;  /* 0x000000022100780c */ /* 0x000fe40003f66070 */
[----:B-----5:R-:W-:Y:S02]  /*0400*/  ISETP.NE.OR P0, PT, R6, RZ, !P0 ;  /* 0x000000ff0600720c */ /* 0x020fe40004705670 */
[----:B-1----:R-:W-:Y:S02]  /*0410*/  ISETP.NE.OR P1, PT, R3, RZ, !P1 ;  /* 0x000000ff0300720c */ /* 0x002fe40004f25670 */
[----:B------:R-:W-:-:S04]  /*0420*/  SHF.R.S32.HI R3, RZ, 0x1f, R2 ;  /* 0x0000001fff037819 */ /* 0x000fc80000011402 */
[----:B------:R-:W-:-:S05]  /*0430*/  LEA.HI R3, R3, R2, RZ, 0x2 ;  /* 0x0000000203037211 */ /* 0x000fca00078f10ff */
[----:B------:R-:W-:Y:S01]  /*0440*/  VOTEU.ALL UP0, P0 ;  /* 0x00000000003f7886 */ /* 0x000fe20000000000 */
[----:B------:R-:W-:Y:S01]  /*0450*/  LOP3.LUT R3, R3, 0xfffffffc, RZ, 0xc0, !PT ;  /* 0xfffffffc03037812 */ /* 0x000fe200078ec0ff */
[----:B------:R-:W-:-:S03]  /*0460*/  VOTEU.ALL UP1, P1 ;  /* 0x00000000003f7886 */ /* 0x000fc60000820000 */
[----:B------:R-:W1:Y:S01]  /*0470*/  @!UP0 S2UR UR7, SR_CgaCtaId ;  /* 0x00000000000789c3 */ /* 0x000e620000008800 */
[----:B------:R-:W-:Y:S01]  /*0480*/  @!UP0 UMOV UR6, 0x400 ;  /* 0x0000040000068882 */ /* 0x000fe20000000000 */
[----:B------:R-:W-:-:S04]  /*0490*/  @!UP0 UIADD3 UR4, -UR4, 0x100000, URZ ;  /* 0x0010000004048890 */ /* 0x000fc8000fffe13f */
[----:B------:R-:W-:Y:S02]  /*04a0*/  @!UP0 USHF.L.U32 UR5, UR4, 0xb, URZ ;  /* 0x0000000b04058899 */ /* 0x000fe4000800063f */
[----:B------:R-:W-:Y:S01]  /*04b0*/  @!UP0 USHF.L.U32 UR4, UR4, 0x1, URZ ;  /* 0x0000000104048899 */ /* 0x000fe2000800063f */
[----:B------:R-:W-:Y:S01]  /*04c0*/  IMAD.IADD R0, R2, 0x1, -R3 ;  /* 0x0000000102007824 */ /* 0x000fe200078e0a03 */
[----:B------:R-:W-:Y:S01]  /*04d0*/  @!UP1 UMOV UR9, 0x400 ;  /* 0x0000040000099882 */ /* 0x000fe20000000000 */
[----:B------:R-:W-:Y:S01]  /*04e0*/  VOTEU.ALL UP2, P1 ;  /* 0x00000000003f7886 */ /* 0x000fe20000840000 */
[----:B------:R-:W-:Y:S01]  /*04f0*/  VOTEU.ALL UP3, P1 ;  /* 0x00000000003f7886 */ /* 0x000fe20000860000 */
[----:B------:R-:W-:Y:S01]  /*0500*/  VOTEU.ALL UP4, P1 ;  /* 0x00000000003f7886 */ /* 0x000fe20000880000 */
[----:B------:R-:W5:Y:S01]  /*0510*/  @!UP1 S2UR UR10, SR_CgaCtaId ;  /* 0x00000000000a99c3 */ /* 0x000f620000008800 */
[----:B------:R-:W-:Y:S01]  /*0520*/  VOTEU.ALL UP5, P1 ;  /* 0x00000000003f7886 */ /* 0x000fe200008a0000 */
[----:B------:R-:W-:-:S04]  /*0530*/  SHF.R.S32.HI R3, RZ, 0x1f, R4 ;  /* 0x0000001fff037819 */ /* 0x000fc80000011404 */
[----:B------:R-:W-:-:S04]  /*0540*/  LEA.HI R3, R3, R4, RZ, 0x7 ;  /* 0x0000000403037211 */ /* 0x000fc800078f38ff */
[----:B------:R-:W-:-:S05]  /*0550*/  LOP3.LUT R3, R3, 0xffffff80, RZ, 0xc0, !PT ;  /* 0xffffff8003037812 */ /* 0x000fca00078ec0ff */
[----:B------:R-:W-:Y:S01]  /*0560*/  IMAD.IADD R3, R4, 0x1, -R3 ;  /* 0x0000000104037824 */ /* 0x000fe200078e0a03 */
[----:B-1----:R-:W-:Y:S02]  /*0570*/  @!UP0 ULEA UR8, UR7, UR6, 0x18 ;  /* 0x0000000607088291 */ /* 0x002fe4000f8ec03f */
[----:B------:R-:W-:-:S04]  /*0580*/  @!UP1 UIADD3 UR6, -UR11, 0x100000, URZ ;  /* 0x001000000b069890 */ /* 0x000fc8000fffe13f */
[----:B------:R-:W-:Y:S02]  /*0590*/  @!UP1 USHF.L.U32 UR7, UR6, 0xb, URZ ;  /* 0x0000000b06079899 */ /* 0x000fe4000800063f */
[----:B------:R-:W-:Y:S01]  /*05a0*/  @!UP1 USHF.L.U32 UR6, UR6, 0x1, URZ ;  /* 0x0000000106069899 */ /* 0x000fe2000800063f */
[----:B------:R-:W-:Y:S01]  /*05b0*/  VOTEU.ALL UP0, P0 ;  /* 0x00000000003f7886 */ /* 0x000fe20000000000 */
[----:B-----5:R-:W-:Y:S01]  /*05c0*/  @!UP1 ULEA UR9, UR10, UR9, 0x18 ;  /* 0x000000090a099291 */ /* 0x020fe2000f8ec03f */
[----:B------:R-:W-:Y:S02]  /*05d0*/  VOTEU.ALL UP1, P0 ;  /* 0x00000000003f7886 */ /* 0x000fe40000020000 */
[----:B------:R-:W-:Y:S01]  /*05e0*/  ULDC.64 UR10, c[0x0][0x598] ;  /* 0x00016600000a7ab9 */ /* 0x000fe20000000a00 */
[----:B------:R-:W-:Y:S01]  /*05f0*/  ISETP.NE.AND P0, PT, R0, 0x3, PT ;  /* 0x000000030000780c */ /* 0x000fe20003f05270 */
[----:B------:R-:W1:Y:S02]  /*0600*/  FENCE.VIEW.ASYNC.S ;  /* 0x00000000000073c6 */ /* 0x000e640000000000 */
[----:B-1----:R1:W2:Y:S01]  /*0610*/  @!UP0 SYNCS.EXCH.64 URZ, [UR8+0xa0], UR4 ;  /* 0x0000a004083f85b2 */ /* 0x0022a20008000100 */
[----:B------:R-:W-:-:S02]  /*0620*/  ISETP.NE.U32.AND P1, PT, RZ, UR10, PT ;  /* 0x0000000aff007c0c */ /* 0x000fc4000bf25070 */
[----:B------:R-:W-:Y:S02]  /*0630*/  ISETP.EQ.OR P0, PT, R0, RZ, !P0 ;  /* 0x000000ff0000720c */ /* 0x000fe40004702670 */
[----:B------:R-:W-:Y:S02]  /*0640*/  ISETP.NE.AND.EX P1, PT, RZ, UR11, PT, P1 ;  /* 0x0000000bff007c0c */ /* 0x000fe4000bf25310 */
[----:B------:R-:W-:-:S04]  /*0650*/  ISETP.EQ.AND P0, PT, R8, RZ, P0 ;  /* 0x000000ff0800720c */ /* 0x000fc80000702270 */
[----:B------:R-:W-:-:S04]  /*0660*/  SEL R16, RZ, 0x1, !P0 ;  /* 0x00000001ff107807 */ /* 0x000fc80004000000 */
[----:B------:R-:W-:Y:S01]  /*0670*/  SEL R16, R16, 0x2, P3 ;  /* 0x0000000210107807 */ /* 0x000fe20001800000 */
[----:B------:R1:W2:Y:S01]  /*0680*/  @!UP1 SYNCS.EXCH.64 URZ, [UR8+0xa8], UR4 ;  /* 0x0000a804083f95b2 */ /* 0x0002a20008000100 */
[----:B------:R-:W-:Y:S01]  /*0690*/  NOP ;  /* 0x0000000000007918 */ /* 0x000fe20000000000 */
[----:B------:R1:W2:Y:S01]  /*06a0*/  @!UP2 SYNCS.EXCH.64 URZ, [UR9+0x80], UR6 ;  /* 0x00008006093fa5b2 */ /* 0x0002a20008000100 */
[----:B------:R1:W2:Y:S01]  /*06b0*/  @!UP3 SYNCS.EXCH.64 URZ, [UR9+0x88], UR6 ;  /* 0x00008806093fb5b2 */ /* 0x0002a20008000100 */
[----:B------:R1:W2:Y:S01]  /*06c0*/  @!UP4 SYNCS.EXCH.64 URZ, [UR9+0x90], UR6 ;  /* 0x00009006093fc5b2 */ /* 0x0002a20008000100 */
[----:B------:R1:W2:Y:S01]  /*06d0*/  @!UP5 SYNCS.EXCH.64 URZ, [UR9+0x98], UR6 ;  /* 0x00009806093fd5b2 */ /* 0x0002a20008000100 */
[----:B------:R-:W-:Y:S01]  /*06e0*/  NOP ;  /* 0x0000000000007918 */ /* 0x000fe20000000000 */
[----:B--234-:R-:W-:Y:S06]  /*06f0*/  BAR.SYNC.DEFER_BLOCKING 0x0 ;  /* 0x0000000000007b1d */ /* 0x01cfec0000010000 */
[----:B01----:R-:W-:Y:S05]  /*0700*/  @!P1 BRA `(.L_x_3) ;  /* 0x00000000001c9947 */ /* 0x003fea0003800000 */
[----:B------:R-:W0:Y:S02]  /*0710*/  LDC.64 R6, c[0x0][0x598] ;  /* 0x00016600ff067b82 */ /* 0x000e240000000a00 */
[----:B0-----:R-:W2:Y:S02]  /*0720*/  LDG.E.64 R6, desc[UR36][R6.64] ;  /* 0x0000002406067981 */ /* 0x001ea4000c1e1b00 */
[----:B--2---:R-:W-:-:S04]  /*0730*/  ISETP.NE.U32.AND P0, PT, R6, RZ, PT ;  /* 0x000000ff0600720c */ /* 0x004fc80003f05070 */
[----:B------:R-:W-:-:S13]  /*0740*/  ISETP.NE.AND.EX P0, PT, R7, RZ, PT, P0 ;  /* 0x000000ff0700720c */ /* 0x000fda0003f05300 */
[----:B------:R-:W-:Y:S05]  /*0750*/  @!P0 BRA `(.L_x_3) ;  /* 0x0000000000088947 */ /* 0x000fea0003800000 */
[----:B------:R1:W5:Y:S01]  /*0760*/  LD.E R88, desc[UR36][R6.64] ;  /* 0x0000002406587980 */ /* 0x000362000c101900 */
[----:B------:R-:W-:Y:S05]  /*0770*/  BRA `(.L_x_4) ;  /* 0x0000000000247947 */ /* 0x000fea0003800000 */
.L_x_3:
[----:B------:R-:W-:Y:S02]  /*0780*/  ULDC.64 UR4, c[0x0][0x588] ;  /* 0x0001620000047ab9 */ /* 0x000fe40000000a00 */
[----:B------:R-:W-:-:S04]  /*0790*/  ISETP.NE.U32.AND P0, PT, RZ, UR4, PT ;  /* 0x00000004ff007c0c */ /* 0x000fc8000bf05070 */
[----:B------:R-:W-:-:S13]  /*07a0*/  ISETP.NE.AND.EX P0, PT, RZ, UR5, PT, P0 ;  /* 0x00000005ff007c0c */ /* 0x000fda000bf05300 */
[----:B------:R-:W-:Y:S05]  /*07b0*/  @!P0 BRA `(.L_x_5) ;  /* 0x00000000000c8947 */ /* 0x000fea0003800000 */
[----:B------:R-:W0:Y:S02]  /*07c0*/  LDC.64 R88, c[0x0][0x588] ;  /* 0x00016200ff587b82 */ /* 0x000e240000000a00 */
[----:B0-----:R0:W5:Y:S01]  /*07d0*/  LDG.E R88, desc[UR36][R88.64] ;  /* 0x0000002458587981 */ /* 0x001162000c1e1900 */
[----:B------:R-:W-:Y:S05]  /*07e0*/  BRA `(.L_x_4) ;  /* 0x0000000000087947 */ /* 0x000fea0003800000 */
.L_x_5:
[----:B------:R-:W-:Y:S02]  /*07f0*/  ULDC UR4, c[0x0][0x580] ;  /* 0x0001600000047ab9 */ /* 0x000fe40000000800 */
[----:B------:R-:W-:-:S07]  /*0800*/  IMAD.U32 R88, RZ, RZ, UR4 ;  /* 0x00000004ff587e24 */ /* 0x000fce000f8e00ff */
.L_x_4:
[----:B------:R-:W-:Y:S02]  /*0810*/  ULDC.64 UR4, c[0x0][0x5a0] ;  /* 0x0001680000047ab9 */ /* 0x000fe40000000a00 */
[----:B------:R-:W-:-:S04]  /*0820*/  ISETP.NE.U32.AND P0, PT, RZ, UR4, PT ;  /* 0x00000004ff007c0c */ /* 0x000fc8000bf05070 */
[----:B------:R-:W-:-:S13]  /*0830*/  ISETP.NE.AND.EX P0, PT, RZ, UR5, PT, P0 ;  /* 0x00000005ff007c0c */ /* 0x000fda000bf05300 */
[----:B------:R-:W-:Y:S05]  /*0840*/  @!P0 BRA `(.L_x_6) ;  /* 0x00000000001c8947 */ /* 0x000fea0003800000 */
[----:B-1----:R-:W1:Y:S02]  /*0850*/  LDC.64 R6, c[0x0][0x5a0] ;  /* 0x00016800ff067b82 */ /* 0x002e640000000a00 */
[----:B-1----:R-:W2:Y:S02]  /*0860*/  LDG.E.64 R6, desc[UR36][R6.64] ;  /* 0x0000002406067981 */ /* 0x002ea4000c1e1b00 */
[----:B--2---:R-:W-:-:S04]  /*0870*/  ISETP.NE.U32.AND P0, PT, R6, RZ, PT ;  /* 0x000000ff0600720c */ /* 0x004fc80003f05070 */
[----:B------:R-:W-:-:S13]  /*0880*/  ISETP.NE.AND.EX P0, PT, R7, RZ, PT, P0 ;  /* 0x000000ff0700720c */ /* 0x000fda0003f05300 */
[----:B------:R-:W-:Y:S05]  /*0890*/  @!P0 BRA `(.L_x_6) ;  /* 0x0000000000088947 */ /* 0x000fea0003800000 */
[----:B0-----:R2:W5:Y:S01]  /*08a0*/  LD.E R89, desc[UR36][R6.64] ;  /* 0x0000002406597980 */ /* 0x001562000c101900 */
[----:B------:R-:W-:Y:S05]  /*08b0*/  BRA `(.L_x_7) ;  /* 0x0000000000247947 */ /* 0x000fea0003800000 */
.L_x_6:
[----:B------:R-:W-:Y:S02]  /*08c0*/  ULDC.64 UR4, c[0x0][0x590] ;  /* 0x0001640000047ab9 */ /* 0x000fe40000000a00 */
[----:B------:R-:W-:-:S04]  /*08d0*/  ISETP.NE.U32.AND P0, PT, RZ, UR4, PT ;  /* 0x00000004ff007c0c */ /* 0x000fc8000bf05070 */
[----:B------:R-:W-:-:S13]  /*08e0*/  ISETP.NE.AND.EX P0, PT, RZ, UR5, PT, P0 ;  /* 0x00000005ff007c0c */ /* 0x000fda000bf05300 */
[----:B------:R-:W-:Y:S05]  /*08f0*/  @!P0 BRA `(.L_x_8) ;  /* 0x00000000000c8947 */ /* 0x000fea0003800000 */
[----:B-1----:R-:W0:Y:S02]  /*0900*/  LDC.64 R6, c[0x0][0x590] ;  /* 0x00016400ff067b82 */ /* 0x002e240000000a00 */
[----:B0-----:R0:W5:Y:S01]  /*0910*/  LDG.E R89, desc[UR36][R6.64] ;  /* 0x0000002406597981 */ /* 0x001162000c1e1900 */
[----:B------:R-:W-:Y:S05]  /*0920*/  BRA `(.L_x_7) ;  /* 0x0000000000087947 */ /* 0x000fea0003800000 */
.L_x_8:
[----:B------:R-:W-:Y:S02]  /*0930*/  ULDC UR4, c[0x0][0x584] ;  /* 0x0001610000047ab9 */ /* 0x000fe40000000800 */
[----:B0-----:R-:W-:-:S07]  /*0940*/  IMAD.U32 R89, RZ, RZ, UR4 ;  /* 0x00000004ff597e24 */ /* 0x001fce000f8e00ff */
.L_x_7:
[----:B------:R-:W3:Y:S01]  /*0950*/  LDC R2, c[0x0][0x65c] ;  /* 0x00019700ff027b82 */ /* 0x000ee20000000800 */
[----:B------:R-:W4:Y:S01]  /*0960*/  S2R R14, SR_CTAID.Y ;  /* 0x00000000000e7919 */ /* 0x000f220000002600 */
[----:B------:R-:W-:Y:S01]  /*0970*/  ULDC UR6, c[0x0][0x28c] ;  /* 0x0000a30000067ab9 */ /* 0x000fe20000000800 */
[----:B------:R-:W-:Y:S01]  /*0980*/  ISETP.NE.AND P0, PT, R8, 0x2, PT ;  /* 0x000000020800780c */ /* 0x000fe20003f05270 */
[----:B------:R-:W-:Y:S01]  /*0990*/  UIADD3 UR6, UR6, 0x1f, URZ ;  /* 0x0000001f06067890 */ /* 0x000fe2000fffe03f */
[----:B012---:R-:W0:Y:S01]  /*09a0*/  S2R R6, SR_CTAID.X ;  /* 0x0000000000067919 */ /* 0x007e220000002500 */
[----:B------:R-:W-:Y:S01]  /*09b0*/  IMAD.MOV.U32 R7, RZ, RZ, RZ ;  /* 0x000000ffff077224 */ /* 0x000fe200078e00ff */
[----:B------:R-:W-:Y:S01]  /*09c0*/  UMOV UR38, URZ ;  /* 0x0000003f00267c82 */ /* 0x000fe20008000000 */
[----:B------:R-:W-:Y:S01]  /*09d0*/  USHF.R.S32.HI UR7, URZ, 0x1f, UR6 ;  /* 0x0000001f3f077899 */ /* 0x000fe20008011406 */
[----:B------:R-:W-:Y:S01]  /*09e0*/  UMOV UR39, URZ ;  /* 0x0000003f00277c82 */ /* 0x000fe20008000000 */
[----:B------:R-:W-:-:S02]  /*09f0*/  ULDC.64 UR8, c[0x0][0x650] ;  /* 0x0001940000087ab9 */ /* 0x000fc40000000a00 */
[----:B------:R-:W-:-:S04]  /*0a00*/  ULEA.HI UR7, UR7, UR6, URZ, 0x5 ;  /* 0x0000000607077291 */ /* 0x000fc8000f8f283f */
[----:B------:R-:W-:Y:S01]  /*0a10*/  USHF.R.S32.HI UR40, URZ, 0x5, UR7 ;  /* 0x000000053f287899 */ /* 0x000fe20008011407 */
[----:B---3--:R-:W-:-:S13]  /*0a20*/  ISETP.NE.AND P1, PT, R2, 0x1, PT ;  /* 0x000000010200780c */ /* 0x008fda0003f25270 */
[----:B------:R-:W0:Y:S01]  /*0a30*/  @P1 LDC R19, c[0x0][0x10] ;  /* 0x00000400ff131b82 */ /* 0x000e220000000800 */
[----:B----4-:R-:W-:Y:S02]  /*0a40*/  @P1 IMAD.MOV.U32 R8, RZ, RZ, R14 ;  /* 0x000000ffff081224 */ /* 0x010fe400078e000e */
[----:B------:R-:W-:Y:S02]  /*0a50*/  @P1 IMAD.MOV.U32 R9, RZ, RZ, RZ ;  /* 0x000000ffff091224 */ /* 0x000fe400078e00ff */
[----:B------:R-:W-:-:S03]  /*0a60*/  @P1 IMAD.MOV.U32 R17, RZ, RZ, RZ ;  /* 0x000000ffff111224 */ /* 0x000fc600078e00ff */
[----:B------:R-:W1:Y:S01]  /*0a70*/  @!P1 LDC R11, c[0x0][0xc] ;  /* 0x00000300ff0b9b82 */ /* 0x000e620000000800 */
[----:B------:R-:W-:Y:S01]  /*0a80*/  ULDC UR4, c[0x0][0xc] ;  /* 0x0000030000047ab9 */ /* 0x000fe20000000800 */
[----:B------:R-:W-:Y:S02]  /*0a90*/  ULDC UR5, c[0x0][0x10] ;  /* 0x0000040000057ab9 */ /* 0x000fe40000000800 */
[----:B------:R-:W-:-:S04]  /*0aa0*/  UIMAD.WIDE.U32 UR4, UR4, UR5, URZ ;  /* 0x00000005040472a5 */ /* 0x000fc8000f8e003f */
[----:B------:R-:W2:Y:S01]  /*0ab0*/  LDC R2, c[0x0][0x14] ;  /* 0x00000500ff027b82 */ /* 0x000ea20000000800 */
[----:B0-----:R-:W-:-:S04]  /*0ac0*/  @P1 IMAD.WIDE.U32 R18, R6, R19, R8 ;  /* 0x0000001306121225 */ /* 0x001fc800078e0008 */
[----:B------:R-:W-:Y:S02]  /*0ad0*/  @P1 IMAD.IADD R17, R19, 0x1, R17 ;  /* 0x0000000113111824 */ /* 0x000fe400078e0211 */
[----:B-1----:R-:W-:-:S04]  /*0ae0*/  @!P1 IMAD.WIDE.U32 R8, R11, R14, R6 ;  /* 0x0000000e0b089225 */ /* 0x002fc800078e0006 */
[----:B------:R-:W-:Y:S02]  /*0af0*/  @!P1 IMAD.MOV.U32 R18, RZ, RZ, R8 ;  /* 0x000000ffff129224 */ /* 0x000fe400078e0008 */
[----:B------:R-:W-:Y:S02]  /*0b00*/  @!P1 IMAD.MOV.U32 R17, RZ, RZ, R9 ;  /* 0x000000ffff119224 */ /* 0x000fe400078e0009 */
[----:B--2---:R-:W-:-:S04]  /*0b10*/  IMAD.WIDE.U32 R12, R2, UR4, RZ ;  /* 0x00000004020c7c25 */ /* 0x004fc8000f8e00ff */
[----:B------:R-:W-:Y:S01]  /*0b20*/  IMAD R23, R2, UR5, RZ ;  /* 0x0000000502177c24 */ /* 0x000fe2000f8e02ff */
[----:B------:R0:W-:Y:S03]  /*0b30*/  STL.64 [R1], R12 ;  /* 0x0000000c01007387 */ /* 0x0001e60000100a00 */
[----:B------:R-:W-:Y:S01]  /*0b40*/  IMAD.IADD R23, R13, 0x1, R23 ;  /* 0x000000010d177824 */ /* 0x000fe200078e0217 */
[----:B------:R-:W-:Y:S06]  /*0b50*/  @P0 BRA `(.L_x_9) ;  /* 0x0000000000280947 */ /* 0x000fec0003800000 */
[----:B------:R-:W-:Y:S01]  /*0b60*/  UIMAD.WIDE.U32 UR4, UR40, 0x24924925, URZ ;  /* 0x24924925280478a5 */ /* 0x000fe2000f8e003f */
[----:B------:R-:W-:Y:S01]  /*0b70*/  IADD3 R18, P0, R18, R12, RZ ;  /* 0x0000000c12127210 */ /* 0x000fe20007f1e0ff */
[----:B------:R-:W-:Y:S02]  /*0b80*/  UISETP.GE.U32.AND UP0, UPT, UR40, 0x7, UPT ;  /* 0x000000072800788c */ /* 0x000fe4000bf06070 */
[----:B------:R-:W-:Y:S02]  /*0b90*/  UIADD3 UR4, -UR5, UR40, URZ ;  /* 0x0000002805047290 */ /* 0x000fe4000fffe13f */
[----:B------:R-:W-:Y:S01]  /*0ba0*/  IMAD.X R17, R23, 0x1, R17, P0 ;  /* 0x0000000117117824 */ /* 0x000fe200000e0611 */
[----:B------:R-:W-:Y:S01]  /*0bb0*/  UMOV UR39, URZ ;  /* 0x0000003f00277c82 */ /* 0x000fe20008000000 */
[----:B------:R-:W-:-:S04]  /*0bc0*/  ULEA.HI UR4, UR4, UR5, URZ, 0x1f ;  /* 0x0000000504047291 */ /* 0x000fc8000f8ff83f */
[----:B------:R-:W-:-:S04]  /*0bd0*/  USHF.R.U32.HI UR4, URZ, 0x2, UR4 ;  /* 0x000000023f047899 */ /* 0x000fc80008011604 */
[----:B------:R-:W-:Y:S02]  /*0be0*/  @UP0 ULOP3.LUT UR39, UR4, 0x1, URZ, 0xc0, !UPT ;  /* 0x0000000104270892 */ /* 0x000fe4000f8ec03f */
[----:B------:R-:W-:-:S12]  /*0bf0*/  UIMAD UR38, UR4, -0x7, UR40 ;  /* 0xfffffff9042678a4 */ /* 0x000fd8000f8e0228 */
.L_x_9:
[----:B------:R-:W-:Y:S01]  /*0c00*/  ISETP.GE.U32.AND P0, PT, R18, UR8, PT ;  /* 0x0000000812007c0c */ /* 0x000fe2000bf06070 */
[----:B------:R-:W-:Y:S01]  /*0c10*/  IMAD.MOV.U32 R19, RZ, RZ, -0x1 ;  /* 0xffffffffff137424 */ /* 0x000fe200078e00ff */
[----:B------:R-:W-:Y:S01]  /*0c20*/  PRMT R8, RZ, 0x7610, R8 ;  /* 0x00007610ff087816 */ /* 0x000fe20000000008 */
[----:B------:R-:W-:Y:S01]  /*0c30*/  IMAD.MOV.U32 R22, RZ, RZ, -0x1 ;  /* 0xffffffffff167424 */ /* 0x000fe200078e00ff */
[----:B------:R-:W-:Y:S01]  /*0c40*/  ISETP.GE.U32.AND.EX P0, PT, R17, UR9, PT, P0 ;  /* 0x0000000911007c0c */ /* 0x000fe2000bf06100 */
[----:B------:R-:W-:-:S12]  /*0c50*/  IMAD.MOV.U32 R2, RZ, RZ, -0x1 ;  /* 0xffffffffff027424 */ /* 0x000fd800078e00ff */
[----:B------:R-:W-:Y:S05]  /*0c60*/  @P0 BRA `(.L_x_10) ;  /* 0x00000004005c0947 */ /* 0x000fea0003800000 */
[----:B------:R-:W1:Y:S01]  /*0c70*/  LDC.64 R20, c[0x0][0x628] ;  /* 0x00018a00ff147b82 */ /* 0x000e620000000a00 */
[----:B------:R-:W-:Y:S02]  /*0c80*/  IMAD.MOV.U32 R8, RZ, RZ, R18 ;  /* 0x000000ffff087224 */ /* 0x000fe400078e0012 */
[----:B------:R-:W-:-:S05]  /*0c90*/  IMAD.MOV.U32 R9, RZ, RZ, R17 ;  /* 0x000000ffff097224 */ /* 0x000fca00078e0011 */
[----:B------:R-:W2:Y:S08]  /*0ca0*/  LDC R2, c[0x0][0x630] ;  /* 0x00018c00ff027b82 */ /* 0x000eb00000000800 */
[----:B------:R-:W3:Y:S01]  /*0cb0*/  LDC.64 R24, c[0x0][0x620] ;  /* 0x00018800ff187b82 */ /* 0x000ee20000000a00 */
[----:B-1----:R-:W-:-:S04]  /*0cc0*/  ISETP.NE.U32.AND P0, PT, R20, RZ, PT ;  /* 0x000000ff1400720c */ /* 0x002fc80003f05070 */
[----:B------:R-:W-:-:S13]  /*0cd0*/  ISETP.NE.AND.EX P0, PT, R21, RZ, PT, P0 ;  /* 0x000000ff1500720c */ /* 0x000fda0003f05300 */
[----:B--23--:R-:W-:Y:S05]  /*0ce0*/  @!P0 BRA `(.L_x_11) ;  /* 0x0000000000288947 */ /* 0x00cfea0003800000 */
[----:B0-----:R-:W0:Y:S02]  /*0cf0*/  LDC R13, c[0x0][0x634] ;  /* 0x00018d00ff0d7b82 */ /* 0x001e240000000800 */
[----:B0-----:R-:W-:-:S05]  /*0d00*/  IADD3 R13, P0, R18, R13, RZ ;  /* 0x0000000d120d7210 */ /* 0x001fca0007f1e0ff */
[----:B------:R-:W-:-:S04]  /*0d10*/  IMAD.X R15, RZ, RZ, R17, P0 ;  /* 0x000000ffff0f7224 */ /* 0x000fc800000e0611 */
[----:B------:R-:W-:-:S04]  /*0d20*/  IMAD.WIDE.U32 R8, R15, R20, RZ ;  /* 0x000000140f087225 */ /* 0x000fc800078e00ff */
[----:B------:R-:W-:-:S04]  /*0d30*/  IMAD.WIDE.U32 R10, P0, R13, R21, R8 ;  /* 0x000000150d0a7225 */ /* 0x000fc80007800008 */
[----:B------:R-:W-:-:S04]  /*0d40*/  IMAD.WIDE.U32 R8, R13, R20, RZ ;  /* 0x000000140d087225 */ /* 0x000fc800078e00ff */
[----:B------:R-:W-:Y:S01]  /*0d50*/  IMAD.X R13, RZ, RZ, RZ, P0 ;  /* 0x000000ffff0d7224 */ /* 0x000fe200000e06ff */
[----:B------:R-:W-:Y:S01]  /*0d60*/  IADD3 RZ, P0, R9, R10, RZ ;  /* 0x0000000a09ff7210 */ /* 0x000fe20007f1e0ff */
[----:B------:R-:W-:-:S04]  /*0d70*/  IMAD.MOV.U32 R12, RZ, RZ, R11 ;  /* 0x000000ffff0c7224 */ /* 0x000fc800078e000b */
[----:B------:R-:W-:-:S08]  /*0d80*/  IMAD.WIDE.U32.X R8, R15, R21, R12, P0 ;  /* 0x000000150f087225 */ /* 0x000fd000000e040c */
.L_x_11:
[-CC-:B------:R-:W-:Y:S01]  /*0d90*/  SHF.R.U64 R31, R8, R2.reuse, R9.reuse ;  /* 0x00000002081f7219 */ /* 0x180fe20000001209 */
[----:B0-----:R-:W0:Y:S01]  /*0da0*/  LDC R12, c[0x0][0x618] ;  /* 0x00018600ff0c7b82 */ /* 0x001e220000000800 */
[----:B------:R-:W-:Y:S01]  /*0db0*/  SHF.R.U32.HI R7, RZ, R2, R9 ;  /* 0x00000002ff077219 */ /* 0x000fe20000011609 */
[----:B------:R-:W-:Y:S01]  /*0dc0*/  ULDC UR4, c[0x0][0x150] ;  /* 0x0000540000047ab9 */ /* 0x000fe20000000800 */
[----:B------:R-:W-:Y:S01]  /*0dd0*/  IADD3 R11, P0, RZ, -R31, RZ ;  /* 0x8000001fff0b7210 */ /* 0x000fe20007f1e0ff */
[----:B------:R-:W-:Y:S01]  /*0de0*/  IMAD.MOV.U32 R19, RZ, RZ, R17 ;  /* 0x000000ffff137224 */ /* 0x000fe200078e0011 */
[----:B------:R-:W-:-:S03]  /*0df0*/  I2FP.F32.U32 R2, R6 ;  /* 0x0000000600027245 */ /* 0x000fc60000201000 */
[----:B------:R-:W1:Y:S01]  /*0e00*/  LDC.64 R26, c[0x0][0x640] ;  /* 0x00019000ff1a7b82 */ /* 0x000e620000000a00 */
[----:B------:R-:W-:Y:S02]  /*0e10*/  IMAD.X R13, RZ, RZ, ~R7, P0 ;  /* 0x000000ffff0d7224 */ /* 0x000fe400000e0e07 */
[----:B------:R-:W-:Y:S01]  /*0e20*/  FMUL R2, R2, UR4 ;  /* 0x0000000402027c20 */ /* 0x000fe20008400000 */
[----:B------:R-:W-:Y:S01]  /*0e30*/  IMAD.WIDE.U32 R8, R11, R24, R18 ;  /* 0x000000180b087225 */ /* 0x000fe200078e0012 */
[----:B------:R-:W-:-:S03]  /*0e40*/  ULDC UR4, c[0x0][0x154] ;  /* 0x0000550000047ab9 */ /* 0x000fc60000000800 */
[----:B------:R-:W-:Y:S01]  /*0e50*/  IMAD R10, R13, R24, RZ ;  /* 0x000000180d0a7224 */ /* 0x000fe200078e02ff */
[----:B------:R-:W2:Y:S01]  /*0e60*/  LDC R7, c[0x0][0x144] ;  /* 0x00005100ff077b82 */ /* 0x000ea20000000800 */
[----:B------:R-:W3:Y:S02]  /*0e70*/  F2I.U32.TRUNC.NTZ R2, R2 ;  /* 0x0000000200027305 */ /* 0x000ee4000020f000 */
[----:B------:R-:W-:-:S04]  /*0e80*/  IMAD R11, R11, R25, R10 ;  /* 0x000000190b0b7224 */ /* 0x000fc800078e020a */
[----:B------:R-:W-:Y:S01]  /*0e90*/  IMAD.IADD R9, R9, 0x1, R11 ;  /* 0x0000000109097824 */ /* 0x000fe200078e020b */
[----:B------:R-:W4:Y:S01]  /*0ea0*/  LDC R22, c[0x0][0x608] ;  /* 0x00018200ff167b82 */ /* 0x000f220000000800 */
[----:B------:R-:W-:-:S03]  /*0eb0*/  IMAD.MOV.U32 R11, RZ, RZ, -0x1 ;  /* 0xffffffffff0b7424 */ /* 0x000fc600078e00ff */
[--C-:B0-----:R-:W-:Y:S02]  /*0ec0*/  SHF.R.U64 R20, R8, R12, R9.reuse ;  /* 0x0000000c08147219 */ /* 0x101fe40000001209 */
[----:B------:R-:W-:Y:S02]  /*0ed0*/  I2FP.F32.U32 R8, R14 ;  /* 0x0000000e00087245 */ /* 0x000fe40000201000 */
[----:B------:R-:W0:Y:S01]  /*0ee0*/  LDC R24, c[0x0][0x658] ;  /* 0x00019600ff187b82 */ /* 0x000e220000000800 */
[----:B-1----:R-:W-:Y:S01]  /*0ef0*/  ISETP.NE.U32.AND P0, PT, R26, RZ, PT ;  /* 0x000000ff1a00720c */ /* 0x002fe20003f05070 */
[----:B---3--:R-:W-:Y:S02]  /*0f00*/  IMAD.MOV R10, RZ, RZ, -R2 ;  /* 0x000000ffff0a7224 */ /* 0x008fe400078e0a02 */
[----:B------:R-:W-:Y:S01]  /*0f10*/  FMUL R8, R8, UR4 ;  /* 0x0000000408087c20 */ /* 0x000fe20008400000 */
[----:B------:R-:W-:Y:S02]  /*0f20*/  SHF.R.U32.HI R9, RZ, R12, R9 ;  /* 0x0000000cff097219 */ /* 0x000fe40000011609 */
[----:B------:R-:W-:Y:S01]  /*0f30*/  ISETP.NE.AND.EX P0, PT, R27, RZ, PT, P0 ;  /* 0x000000ff1b00720c */ /* 0x000fe20003f05300 */
[----:B------:R1:W3:Y:S01]  /*0f40*/  F2I.U32.TRUNC.NTZ R15, R8 ;  /* 0x00000008000f7305 */ /* 0x0002e2000020f000 */
[----:B------:R-:W1:Y:S01]  /*0f50*/  LDC R19, c[0x0][0x148] ;  /* 0x00005200ff137b82 */ /* 0x000e620000000800 */
[----:B--2---:R-:W-:-:S07]  /*0f60*/  IMAD R2, R7, R10, R6 ;  /* 0x0000000a07027224 */ /* 0x004fce00078e0206 */
[----:B------:R-:W2:Y:S01]  /*0f70*/  LDC R25, c[0x0][0x600] ;  /* 0x00018000ff197b82 */ /* 0x000ea20000000800 */
[-CC-:B----4-:R-:W-:Y:S02]  /*0f80*/  SHF.R.U64 R32, R20, R22.reuse, R9.reuse ;  /* 0x0000001614207219 */ /* 0x190fe40000001209 */
[----:B------:R-:W-:Y:S01]  /*0f90*/  SHF.R.U32.HI R7, RZ, R22, R9 ;  /* 0x00000016ff077219 */ /* 0x000fe20000011609 */
[----:B------:R-:W-:-:S04]  /*0fa0*/  IMAD.MOV.U32 R9, RZ, RZ, 0x1 ;  /* 0x00000001ff097424 */ /* 0x000fc800078e00ff */
[----:B------:R-:W4:Y:S01]  /*0fb0*/  LDC R28, c[0x0][0x648] ;  /* 0x00019200ff1c7b82 */ /* 0x000f220000000800 */
[-C--:B0-----:R-:W-:Y:S02]  /*0fc0*/  SHF.L.U32 R6, R11, R24.reuse, RZ ;  /* 0x000000180b067219 */ /* 0x081fe400000006ff */
[--C-:B------:R-:W-:Y:S02]  /*0fd0*/  SHF.R.U64 R22, R32, R24, R7.reuse ;  /* 0x0000001820167219 */ /* 0x100fe40000001207 */
[----:B------:R-:W-:Y:S02]  /*0fe0*/  LOP3.LUT R13, RZ, R6, RZ, 0x33, !PT ;  /* 0x00000006ff0d7212 */ /* 0x000fe400078e33ff */
[-C--:B------:R-:W-:Y:S01]  /*0ff0*/  SHF.R.U32.HI R7, RZ, R24.reuse, R7 ;  /* 0x00000018ff077219 */ /* 0x080fe20000011607 */
[----:B------:R-:W0:Y:S01]  /*1000*/  LDC R29, c[0x0][0x638] ;  /* 0x00018e00ff1d7b82 */ /* 0x000e220000000800 */
[----:B------:R-:W-:Y:S01]  /*1010*/  SHF.L.U32 R12, R9, R24, RZ ;  /* 0x00000018090c7219 */ /* 0x000fe200000006ff */
[----:B------:R-:W-:-:S06]  /*1020*/  IMAD.MOV.U32 R6, RZ, RZ, R22 ;  /* 0x000000ffff067224 */ /* 0x000fcc00078e0016 */
[----:B------:R-:W0:Y:S01]  /*1030*/  LDC R30, c[0x0][0x610] ;  /* 0x00018400ff1e7b82 */ /* 0x000e220000000800 */
[----:B-1-3--:R-:W-:Y:S05]  /*1040*/  @!P0 BRA `(.L_x_12) ;  /* 0x0000000000288947 */ /* 0x00afea0003800000 */
[----:B------:R-:W1:Y:S02]  /*1050*/  LDC R11, c[0x0][0x64c] ;  /* 0x00019300ff0b7b82 */ /* 0x000e640000000800 */
[----:B-1----:R-:W-:-:S05]  /*1060*/  IADD3 R11, P0, R22, R11, RZ ;  /* 0x0000000b160b7210 */ /* 0x002fca0007f1e0ff */
        /* <DEDUP_REMOVED lines=8> */
.L_x_12:
[----:B----4-:R-:W-:Y:S01]  /*10f0*/  SHF.R.U64 R6, R6, R28, R7 ;  /* 0x0000001c06067219 */ /* 0x010fe20000001207 */
[----:B--2---:R-:W-:Y:S01]  /*1100*/  VIADD R7, R25, 0xffffffff ;  /* 0xffffffff19077836 */ /* 0x004fe20000000000 */
[----:B------:R-:W-:Y:S01]  /*1110*/  LOP3.LUT R13, R32, R13, RZ, 0xc0, !PT ;  /* 0x0000000d200d7212 */ /* 0x000fe200078ec0ff */
[----:B------:R-:W-:Y:S02]  /*1120*/  IMAD.MOV R15, RZ, RZ, -R15 ;  /* 0x000000ffff0f7224 */ /* 0x000fe400078e0a0f */
[----:B------:R-:W-:Y:S01]  /*1130*/  IMAD.MOV R8, RZ, RZ, -R6 ;  /* 0x000000ffff087224 */ /* 0x000fe200078e0a06 */
[----:B------:R-:W-:Y:S01]  /*1140*/  LOP3.LUT R7, R20, R7, RZ, 0xc0, !PT ;  /* 0x0000000714077212 */ /* 0x000fe200078ec0ff */
[----:B------:R-:W-:Y:S02]  /*1150*/  IMAD R13, R12, R6, R13 ;  /* 0x000000060c0d7224 */ /* 0x000fe400078e020d */
[----:B------:R-:W-:Y:S02]  /*1160*/  @P1 IMAD R2, R19, R15, R14 ;  /* 0x0000000f13021224 */ /* 0x000fe400078e020e */
[----:B0-----:R-:W-:-:S02]  /*1170*/  IMAD R6, R8, R29, R22 ;  /* 0x0000001d08067224 */ /* 0x001fc400078e0216 */
[----:B------:R-:W-:Y:S02]  /*1180*/  IMAD R2, R13, R30, R2 ;  /* 0x0000001e0d027224 */ /* 0x000fe400078e0202 */
[----:B------:R-:W-:Y:S02]  /*1190*/  IMAD R19, R6, R25, R7 ;  /* 0x0000001906137224 */ /* 0x000fe400078e0207 */
[----:B------:R-:W-:-:S03]  /*11a0*/  IMAD.MOV.U32 R8, RZ, RZ, 0x1 ;  /* 0x00000001ff087424 */ /* 0x000fc600078e00ff */
[----:B------:R-:W-:Y:S02]  /*11b0*/  SEL R22, R19, R2, !P1 ;  /* 0x0000000213167207 */ /* 0x000fe40004800000 */
[----:B------:R-:W-:Y:S01]  /*11c0*/  SEL R19, R2, R19, !P1 ;  /* 0x0000001302137207 */ /* 0x000fe20004800000 */
[----:B------:R-:W-:-:S07]  /*11d0*/  IMAD.MOV.U32 R2, RZ, RZ, R31 ;  /* 0x000000ffff027224 */ /* 0x000fce00078e001f */
.L_x_10:
[----:B------:R-:W-:Y:S05]  /*11e0*/  @!P2 BRA `(.L_x_13) ;  /* 0x000000540020a947 */ /* 0x000fea0003800000 */
[----:B------:R-:W-:-:S13]  /*11f0*/  ISETP.GT.U32.AND P0, PT, R33, 0x1, PT ;  /* 0x000000012100780c */ /* 0x000fda0003f04070 */
[----:B------:R-:W-:Y:S05]  /*1200*/  @P0 EXIT ;  /* 0x000000000000094d */ /* 0x000fea0003800000 */
.L_x_14:
[----:B------:R-:W-:-:S08]  /*1210*/  NOP ;  /* 0x0000000000007918 */ /* 0x000fd00000000000 */
[----:B------:R-:W1:Y:S02]  /*1220*/  USETMAXREG.TRY_ALLOC.CTAPOOL UP0, 0xe8 ;  /* 0x000000e8000079c8 */ /* 0x000e640008000600 */
[----:B-1----:R-:W-:-:S13]  /*1230*/  PLOP3.LUT P0, PT, PT, PT, UP0, 0x80, 0x0 ;  /* 0x000000000000781c */ /* 0x002fda0003f0f008 */
[----:B------:R-:W-:Y:S05]  /*1240*/  @!P0 BRA `(.L_x_14) ;  /* 0xfffffffc00f08947 */ /* 0x000fea000383ffff */
[----:B------:R-:W-:-:S13]  /*1250*/  LOP3.LUT P0, RZ, R8, 0xff, RZ, 0xc0, !PT ;  /* 0x000000ff08ff7812 */ /* 0x000fda000780c0ff */
[----:B------:R-:W-:Y:S05]  /*1260*/  @!P0 EXIT ;  /* 0x000000000000894d */ /* 0x000fea0003800000 */
[----:B------:R-:W1:Y:S01]  /*1270*/  S2UR UR4, SR_CgaCtaId ;  /* 0x00000000000479c3 */ /* 0x000e620000008800 */
[----:B------:R-:W-:Y:S01]  /*1280*/  VIADD R6, R5, 0xffffffff ;  /* 0xffffffff05067836 */ /* 0x000fe20000000000 */
[----:B------:R-:W-:Y:S01]  /*1290*/  SHF.R.S32.HI R0, RZ, 0x1f, R3 ;  /* 0x0000001fff007819 */ /* 0x000fe20000011403 */
[----:B------:R-:W-:Y:S01]  /*12a0*/  UMOV UR41, 0x400 ;  /* 0x0000040000297882 */ /* 0x000fe20000000000 */
[----:B------:R-:W-:Y:S01]  /*12b0*/  UISETP.LT.AND UP0, UPT, UR40, 0x1, UPT ;  /* 0x000000012800788c */ /* 0x000fe2000bf01270 */
[----:B------:R-:W-:Y:S01]  /*12c0*/  LOP3.LUT R100, R16, 0x1, RZ, 0xfc, !PT ;  /* 0x0000000110647812 */ /* 0x000fe200078efcff */
[----:B------:R-:W-:Y:S01]  /*12d0*/  ULDC UR6, c[0x0][0x284] ;  /* 0x0000a10000067ab9 */ /* 0x000fe20000000800 */
[----:B------:R-:W-:Y:S01]  /*12e0*/  R2UR UR42, R6 ;  /* 0x00000000062a72ca */ /* 0x000fe200000e0000 */
[----:B------:R-:W-:Y:S01]  /*12f0*/  USEL UR43, UR40, 0x1, UP0 ;  /* 0x00000001282b7887 */ /* 0x000fe20008000000 */
[CC--:B------:R-:W-:Y:S01]  /*1300*/  LEA.HI R4, R0.reuse, R3.reuse, RZ, 0x2 ;  /* 0x0000000300047211 */ /* 0x0c0fe200078f10ff */
[----:B------:R-:W-:Y:S01]  /*1310*/  USHF.L.U32 UR46, UR40, 0x1, URZ ;  /* 0x00000001282e7899 */ /* 0x000fe2000800063f */
[----:B------:R-:W-:Y:S01]  /*1320*/  LEA.HI R0, R0, R3, RZ, 0x5 ;  /* 0x0000000300007211 */ /* 0x000fe200078f28ff */
[----:B------:R-:W-:Y:S01]  /*1330*/  UIADD3 UR43, -UR43, UR40, URZ ;  /* 0x000000282b2b7290 */ /* 0x000fe2000fffe13f */
[----:B------:R-:W-:-:S02]  /*1340*/  SHF.R.S32.HI R90, RZ, 0x2, R4 ;  /* 0x00000002ff5a7819 */ /* 0x000fc40000011404 */
[----:B------:R-:W-:Y:S02]  /*1350*/  SHF.R.S32.HI R5, RZ, 0x1f, R4 ;  /* 0x0000001fff057819 */ /* 0x000fe40000011404 */
[----:B------:R-:W-:Y:S02]  /*1360*/  LOP3.LUT R92, R4, 0xfffffffc, RZ, 0xc0, !PT ;  /* 0xfffffffc045c7812 */ /* 0x000fe400078ec0ff */
[----:B------:R-:W-:Y:S01]  /*1370*/  LEA.HI R5, R5, R90, RZ, 0x3 ;  /* 0x0000005a05057211 */ /* 0x000fe200078f18ff */
[----:B------:R-:W-:Y:S01]  /*1380*/  USHF.L.U32 UR42, UR42, 0x3, URZ ;  /* 0x000000032a2a7899 */ /* 0x000fe2000800063f */
[----:B------:R-:W-:Y:S01]  /*1390*/  ISETP.NE.AND P0, PT, R6, RZ, PT ;  /* 0x000000ff0600720c */ /* 0x000fe20003f05270 */
[----:B------:R-:W-:Y:S01]  /*13a0*/  IMAD.IADD R92, R3, 0x1, -R92 ;  /* 0x00000001035c7824 */ /* 0x000fe200078e0a5c */
[----:B------:R-:W-:Y:S01]  /*13b0*/  LOP3.LUT R5, R5, 0xfffffff8, RZ, 0xc0, !PT ;  /* 0xfffffff805057812 */ /* 0x000fe200078ec0ff */
[----:B-1----:R-:W-:Y:S01]  /*13c0*/  ULEA UR41, UR4, UR41, 0x18 ;  /* 0x0000002904297291 */ /* 0x002fe2000f8ec03f */
[----:B------:R-:W-:Y:S01]  /*13d0*/  SEL R101, RZ, 0x1, P0 ;  /* 0x00000001ff657807 */ /* 0x000fe20000000000 */
[----:B------:R-:W-:-:S02]  /*13e0*/  IMAD.U32 R94, RZ, RZ, UR42 ;  /* 0x0000002aff5e7e24 */ /* 0x000fc4000f8e00ff */
[----:B------:R-:W-:Y:S01]  /*13f0*/  UIADD3 UR47, UR41, 0x80, URZ ;  /* 0x00000080292f7890 */ /* 0x000fe2000fffe03f */
[----:B------:R-:W-:Y:S01]  /*1400*/  IMAD.IADD R90, R90, 0x1, -R5 ;  /* 0x000000015a5a7824 */ /* 0x000fe200078e0a05 */
[----:B------:R-:W-:Y:S01]  /*1410*/  UIADD3 UR4, UR41, 0x180, URZ ;  /* 0x0000018029047890 */ /* 0x000fe2000fffe03f */
[----:B------:R-:W-:Y:S01]  /*1420*/  SHF.R.S32.HI R5, RZ, 0x5, R0 ;  /* 0x00000005ff057819 */ /* 0x000fe20000011400 */
[----:B------:R-:W-:Y:S01]  /*1430*/  UIADD3 UR5, UR41, 0x7180, URZ ;  /* 0x0000718029057890 */ /* 0x000fe2000fffe03f */
[C---:B------:R-:W-:Y:S01]  /*1440*/  LOP3.LUT R96, R94.reuse, 0x8, RZ, 0xc0, !PT ;  /* 0x000000085e607812 */ /* 0x040fe200078ec0ff */
[----:B------:R-:W-:Y:S01]  /*1450*/  USHF.R.U32.HI UR4, URZ, 0x4, UR4 ;  /* 0x000000043f047899 */ /* 0x000fe20008011604 */
[--C-:B------:R-:W-:Y:S01]  /*1460*/  SHF.R.S32.HI R91, RZ, 0x1f, R90.reuse ;  /* 0x0000001fff5b7819 */ /* 0x100fe2000001145a */
[----:B------:R-:W-:Y:S01]  /*1470*/  USHF.R.U32.HI UR5, URZ, 0x4, UR5 ;  /* 0x000000043f057899 */ /* 0x000fe20008011605 */
[C-C-:B------:R-:W-:Y:S01]  /*1480*/  IMAD R97, R5.reuse, -0x10, -R90.reuse ;  /* 0xfffffff005617824 */ /* 0x140fe200078e0a5a */
[----:B------:R-:W-:Y:S01]  /*1490*/  ULOP3.LUT UR4, UR4, 0x3fff, URZ, 0xc0, !UPT ;  /* 0x00003fff04047892 */ /* 0x000fe2000f8ec03f */
[----:B------:R-:W-:Y:S01]  /*14a0*/  IMAD.U32 R93, RZ, RZ, UR47 ;  /* 0x0000002fff5d7e24 */ /* 0x000fe2000f8e00ff */
[----:B------:R-:W-:Y:S01]  /*14b0*/  ULOP3.LUT UR5, UR5, 0x3fff, URZ, 0xc0, !UPT ;  /* 0x00003fff05057892 */ /* 0x000fe2000f8ec03f */
[----:B------:R-:W-:Y:S01]  /*14c0*/  IMAD.WIDE R90, R5, 0x10, R90 ;  /* 0x00000010055a7825 */ /* 0x000fe200078e025a */
[----:B------:R-:W-:Y:S01]  /*14d0*/  LOP3.LUT R94, R94, 0x8, RZ, 0xc, !PT ;  /* 0x000000085e5e7812 */ /* 0x000fe200078e0cff */
[----:B------:R-:W-:Y:S01]  /*14e0*/  ULOP3.LUT UR44, UR4, 0x10000, URZ, 0xfc, !UPT ;  /* 0x00010000042c7892 */ /* 0x000fe2000f8efc3f */
[----:B------:R-:W-:Y:S01]  /*14f0*/  LOP3.LUT R96, R96, 0x18, RZ, 0x3c, !PT ;  /* 0x0000001860607812 */ /* 0x000fe200078e3cff */
[----:B------:R-:W-:Y:S01]  /*1500*/  VIADD R95, R93, UR42 ;  /* 0x0000002a5d5f7c36 */ /* 0x000fe20008000000 */
[----:B------:R-:W-:Y:S01]  /*1510*/  ULOP3.LUT UR45, UR5, 0x10000, URZ, 0xfc, !UPT ;  /* 0x00010000052d7892 */ /* 0x000fe2000f8efc3f */
[----:B------:R-:W-:-:S11]  /*1520*/  VIADD R97, R97, UR6 ;  /* 0x0000000661617c36 */ /* 0x000fd60008000000 */
.L_x_162:
[----:B------:R-:W-:Y:S01]  /*1530*/  SHF.L.U32 R0, R101, 0x1f, RZ ;  /* 0x0000001f65007819 */ /* 0x000fe200000006ff */
[----:B------:R-:W-:Y:S02]  /*1540*/  ULDC UR4, c[0x0][0x28c] ;  /* 0x0000a30000047ab9 */ /* 0x000fe40000000800 */
[----:B------:R-:W-:Y:S01]  /*1550*/  ISETP.LT.AND P1, PT, RZ, UR4, PT ;  /* 0x00000004ff007c0c */ /* 0x000fe2000bf21270 */
[----:B------:R-:W1:Y:S02]  /*1560*/  SYNCS.PHASECHK.TRANS64.TRYWAIT P0, [R93+UR42], R0 ;  /* 0x000000005d0075a7 */ /* 0x000e64000800016a */
[----:B-1-34-:R-:W-:Y:S10]  /*1570*/  @!P0 BRA `(.L_x_15) ;  /* 0x0000006000a88947 */ /* 0x01aff40003800000 */
.L_x_187:
[----:B------:R-:W-:Y:S05]  /*1580*/  @P1 BRA `(.L_x_16) ;  /* 0x0000000000401947 */ /* 0x000fea0003800000 */
[----:B-1----:R-:W-:Y:S01]  /*1590*/  MOV R0, 0x0 ;  /* 0x0000000000007802 */ /* 0x002fe20000000f00 */
[----:B------:R-:W-:Y:S01]  /*15a0*/  ULDC.64 UR4, c[0x4][0x68] ;  /* 0x01001a0000047ab9 */ /* 0x000fe20000000a00 */
[----:B------:R-:W-:Y:S01]  /*15b0*/  ULDC.64 UR6, c[0x4][0x8] ;  /* 0x0100020000067ab9 */ /* 0x000fe20000000a00 */
[----:B------:R-:W-:Y:S01]  /*15c0*/  IMAD.U32 R4, RZ, RZ, UR4 ;  /* 0x00000004ff047e24 */ /* 0x000fe2000f8e00ff */
[----:B------:R1:W2:Y:S01]  /*15d0*/  LDC.64 R14, c[0x4][R0] ;  /* 0x01000000000e7b82 */ /* 0x0002a20000000a00 */
[----:B------:R-:W-:Y:S01]  /*15e0*/  IMAD.U32 R5, RZ, RZ, UR5 ;  /* 0x00000005ff057e24 */ /* 0x000fe2000f8e00ff */
[----:B------:R-:W-:Y:S01]  /*15f0*/  ULDC.64 UR4, c[0x4][0x70] ;  /* 0x01001c0000047ab9 */ /* 0x000fe20000000a00 */
[----:B------:R-:W-:Y:S02]  /*1600*/  IMAD.U32 R10, RZ, RZ, UR6 ;  /* 0x00000006ff0a7e24 */ /* 0x000fe4000f8e00ff */
[----:B------:R-:W-:Y:S02]  /*1610*/  IMAD.U32 R6, RZ, RZ, UR4 ;  /* 0x00000004ff067e24 */ /* 0x000fe4000f8e00ff */
[----:B------:R-:W-:-:S02]  /*1620*/  IMAD.U32 R7, RZ, RZ, UR5 ;  /* 0x00000005ff077e24 */ /* 0x000fc4000f8e00ff */
[----:B------:R-:W-:Y:S02]  /*1630*/  IMAD.U32 R11, RZ, RZ, UR7 ;  /* 0x00000007ff0b7e24 */ /* 0x000fe4000f8e00ff */
[----:B------:R-:W-:Y:S02]  /*1640*/  IMAD.MOV.U32 R8, RZ, RZ, 0x1e1 ;  /* 0x000001e1ff087424 */ /* 0x000fe400078e00ff */
[----:B0-----:R-:W-:Y:S02]  /*1650*/  IMAD.MOV.U32 R12, RZ, RZ, 0x1 ;  /* 0x00000001ff0c7424 */ /* 0x001fe400078e00ff */
[----:B-1----:R-:W-:-:S07]  /*1660*/  IMAD.MOV.U32 R13, RZ, RZ, RZ ;  /* 0x000000ffff0d7224 */ /* 0x002fce00078e00ff */
[----:B------:R-:W-:-:S07]  /*1670*/  LEPC R20, `(.L_x_16) ;  /* 0x000000001014794e */ /* 0x000fce0000000000 */
[----:B--2--5:R-:W-:Y:S05]  /*1680*/  CALL.ABS.NOINC R14 ;  /* 0x000000000e007343 */ /* 0x024fea0003c00000 */
.L_x_16:
[----:B------:R-:W-:-:S13]  /*1690*/  ISETP.NE.AND P0, PT, R100, 0x3, PT ;  /* 0x000000036400780c */ /* 0x000fda0003f05270 */
[----:B------:R-:W-:Y:S05]  /*16a0*/  @!P0 BRA `(.L_x_17) ;  /* 0x0000000000048947 */ /* 0x000fea0003800000 */
[----:B------:R-:W-:Y:S01]  /*16b0*/  BPT.TRAP 0x1 ;  /* 0x000000040000795c */ /* 0x000fe20000300000 */
.L_x_17:
[----:B------:R-:W-:Y:S02]  /*16c0*/  IMAD.U32 R3, RZ, RZ, UR38 ;  /* 0x00000026ff037e24 */ /* 0x000fe4000f8e00ff */
[----:B-1----:R-:W-:-:S03]  /*16d0*/  IMAD.U32 R0, RZ, RZ, UR39 ;  /* 0x00000027ff007e24 */ /* 0x002fc6000f8e00ff */
[----:B------:R-:W-:Y:S02]  /*16e0*/  LEA R3, R3, UR41, 0x3 ;  /* 0x0000002903037c11 */ /* 0x000fe4000f8e18ff */
[----:B------:R-:W-:-:S04]  /*16f0*/  SHF.L.U32 R0, R0, 0x1f, RZ ;  /* 0x0000001f00007819 */ /* 0x000fc800000006ff */
[----:B------:R1:W2:Y:S01]  /*1700*/  SYNCS.PHASECHK.TRANS64.TRYWAIT P1, [R3+URZ], R0 ;  /* 0x00000000030075a7 */ /* 0x0002a2000802017f */
[----:B------:R-:W-:Y:S05]  /*1710*/  @!P0 BRA `(.L_x_18) ;  /* 0x0000000000048947 */ /* 0x000fea0003800000 */
[----:B------:R-:W-:Y:S01]  /*1720*/  BPT.TRAP 0x1 ;  /* 0x000000040000795c */ /* 0x000fe20000300000 */
.L_x_18:
[----:B--2---:R-:W-:Y:S05]  /*1730*/  @P1 BRA `(.L_x_19) ;  /* 0x0000000000081947 */ /* 0x004fea0003800000 */
[----:B------:R-:W2:Y:S02]  /*1740*/  SYNCS.PHASECHK.TRANS64.TRYWAIT P1, [R3+URZ], R0 ;  /* 0x00000000030075a7 */ /* 0x000ea4000802017f */
[----:B--2---:R-:W-:Y:S05]  /*1750*/  @!P1 BRA `(.L_x_20) ;  /* 0x0000006000449947 */ /* 0x004fea0003800000 */
.L_x_19:
[----:B------:R-:W-:Y:S05]  /*1760*/  WARPSYNC.ALL ;  /* 0x0000000000007948 */ /* 0x000fea0003800000 */
[----:B------:R-:W-:Y:S01]  /*1770*/  ULEA UR4, UR38, UR44, 0x8 ;  /* 0x0000002c26047291 */ /* 0x000fe2000f8e403f */
[----:B------:R-:W-:Y:S01]  /*1780*/  WARPGROUP.ARRIVE ;  /* 0x00000000000079c5 */ /* 0x000fe20000000000 */
[----:B------:R-:W-:Y:S01]  /*1790*/  ULEA UR6, UR38, UR45, 0x9 ;  /* 0x0000002d26067291 */ /* 0x000fe2000f8e483f */
[----:B-12---:R-:W-:Y:S01]  /*17a0*/  IMAD.U32 R0, RZ, RZ, UR43 ;  /* 0x0000002bff007e24 */ /* 0x006fe2000f8e00ff */
[----:B------:R-:W-:Y:S01]  /*17b0*/  UMOV UR5, 0x80000020 ;  /* 0x8000002000057882 */ /* 0x000fe20000000000 */
[----:B------:R-:W-:-:S03]  /*17c0*/  UMOV UR7, 0x80000020 ;  /* 0x8000002000077882 */ /* 0x000fc60000000000 */
[----:B------:R-:W-:-:S03]  /*17d0*/  ISETP.GE.AND P1, PT, R0, 0x1, PT ;  /* 0x000000010000780c */ /* 0x000fc60003f26270 */
[----:B------:R-:W-:Y:S01]  /*17e0*/  HGMMA.64x128x16.F32.BF16 R24, gdesc[UR4], RZ, !UPT, gsb0 ;  /* 0x01e00000041879f0 */ /* 0x000fe2000c0018ff */
[----:B------:R-:W-:Y:S02]  /*17f0*/  UIADD3 UR4, UR4, 0x2, URZ ;  /* 0x0000000204047890 */ /* 0x000fe4000fffe03f */
[----:B------:R-:W-:Y:S01]  /*1800*/  UIADD3 UR6, UR6, 0x2, URZ ;  /* 0x0000000206067890 */ /* 0x000fe2000fffe03f */
[----:B------:R-:W-:Y:S01]  /*1810*/  UMOV UR5, 0x80000020 ;  /* 0x8000002000057882 */ /* 0x000fe20000000000 */
[----:B------:R-:W-:Y:S01]  /*1820*/  UMOV UR7, 0x80000020 ;  /* 0x8000002000077882 */ /* 0x000fe20000000000 */
[----:B------:R-:W-:Y:S02]  /*1830*/  WARPGROUP.DEPBAR.LE gsb0, 0x0 ;  /* 0x00008000000079c5 */ /* 0x000fe40000010000 */
[----:B------:R-:W-:-:S06]  /*1840*/  WARPGROUP.ARRIVE ;  /* 0x00000000000079c5 */ /* 0x000fcc0000000000 */
[----:B------:R-:W-:Y:S03]  /*1850*/  HGMMA.64x128x16.F32.BF16 R24, gdesc[UR4], R24, gsb0 ;  /* 0x01e00000041879f0 */ /* 0x000fe60008001818 */
[----:B------:R-:W-:Y:S02]  /*1860*/  WARPGROUP.DEPBAR.LE gsb0, 0x0 ;  /* 0x00008000000079c5 */ /* 0x000fe40000010000 */
[----:B------:R-:W-:Y:S05]  /*1870*/  @!P1 BRA `(.L_x_21) ;  /* 0x0000000000d09947 */ /* 0x000fea0003800000 */
[----:B------:R-:W-:Y:S01]  /*1880*/  UIADD3 UR4, UR38, 0x1, URZ ;  /* 0x0000000126047890 */ /* 0x000fe2000fffe03f */
[----:B------:R-:W-:Y:S01]  /*1890*/  IMAD.U32 R0, RZ, RZ, UR43 ;  /* 0x0000002bff007e24 */ /* 0x000fe2000f8e00ff */
[----:B------:R-:W-:Y:S02]  /*18a0*/  UMOV UR9, UR38 ;  /* 0x0000002600097c82 */ /* 0x000fe40008000000 */
[----:B------:R-:W-:-:S04]  /*18b0*/  UISETP.NE.AND UP0, UPT, UR4, 0x7, UPT ;  /* 0x000000070400788c */ /* 0x000fc8000bf05270 */
[----:B------:R-:W-:Y:S02]  /*18c0*/  USEL UR5, URZ, 0x1, UP0 ;  /* 0x000000013f057887 */ /* 0x000fe40008000000 */
[----:B------:R-:W-:Y:S02]  /*18d0*/  USEL UR8, UR4, URZ, UP0 ;  /* 0x0000003f04087287 */ /* 0x000fe40008000000 */
[----:B------:R-:W-:-:S06]  /*18e0*/  ULOP3.LUT UR5, UR39, UR5, URZ, 0x3c, !UPT ;  /* 0x0000000527057292 */ /* 0x000fcc000f8e3c3f */
[----:B------:R-:W-:-:S07]  /*18f0*/  IMAD.U32 R5, RZ, RZ, UR5 ;  /* 0x00000005ff057e24 */ /* 0x000fce000f8e00ff */
.L_x_28:
[----:B-12---:R-:W-:Y:S05]  /*1900*/  @!P0 BRA `(.L_x_22) ;  /* 0x0000000000048947 */ /* 0x006fea0003800000 */
[----:B------:R-:W-:Y:S01]  /*1910*/  BPT.TRAP 0x1 ;  /* 0x000000040000795c */ /* 0x000fe20000300000 */
.L_x_22:
[----:B------:R-:W-:Y:S01]  /*1920*/  ULEA UR4, UR8, UR41, 0x3 ;  /* 0x0000002908047291 */ /* 0x000fe2000f8e183f */
[----:B------:R-:W-:-:S08]  /*1930*/  SHF.L.U32 R3, R5, 0x1f, RZ ;  /* 0x0000001f05037819 */ /* 0x000fd000000006ff */
[----:B------:R1:W2:Y:S01]  /*1940*/  SYNCS.PHASECHK.TRANS64.TRYWAIT P1, [UR4], R3 ;  /* 0x00000003ff0075a7 */ /* 0x0002a20008020144 */
[----:B------:R-:W-:Y:S05]  /*1950*/  @!P0 BRA `(.L_x_23) ;  /* 0x0000000000048947 */ /* 0x000fea0003800000 */
[----:B------:R-:W-:Y:S01]  /*1960*/  BPT.TRAP 0x1 ;  /* 0x000000040000795c */ /* 0x000fe20000300000 */
.L_x_23:
[----:B--2---:R-:W-:Y:S05]  /*1970*/  @P1 BRA `(.L_x_24) ;  /* 0x0000000000081947 */ /* 0x004fea0003800000 */
[----:B------:R-:W2:Y:S02]  /*1980*/  SYNCS.PHASECHK.TRANS64.TRYWAIT P1, [UR4], R3 ;  /* 0x00000003ff0075a7 */ /* 0x000ea40008020144 */
[----:B--2---:R-:W-:Y:S05]  /*1990*/  @!P1 BRA `(.L_x_25) ;  /* 0x0000005c00c89947 */ /* 0x004fea0003800000 */
.L_x_24:
[----:B------:R-:W-:Y:S01]  /*19a0*/  ULEA UR4, UR8, UR44, 0x8 ;  /* 0x0000002c08047291 */ /* 0x000fe2000f8e403f */
[----:B------:R-:W-:Y:S01]  /*19b0*/  WARPGROUP.ARRIVE ;  /* 0x00000000000079c5 */ /* 0x000fe20000000000 */
[----:B------:R-:W-:Y:S01]  /*19c0*/  ULEA UR6, UR8, UR45, 0x9 ;  /* 0x0000002d08067291 */ /* 0x000fe2000f8e483f */
[----:B------:R-:W-:Y:S01]  /*19d0*/  UMOV UR5, 0x80000020 ;  /* 0x8000002000057882 */ /* 0x000fe20000000000 */
[----:B------:R-:W-:-:S07]  /*19e0*/  UMOV UR7, 0x80000020 ;  /* 0x8000002000077882 */ /* 0x000fce0000000000 */
[----:B------:R-:W-:Y:S01]  /*19f0*/  HGMMA.64x128x16.F32.BF16 R24, gdesc[UR4], R24, gsb0 ;  /* 0x01e00000041879f0 */ /* 0x000fe20008001818 */
        /* <DEDUP_REMOVED lines=9> */
[----:B------:R-:W-:Y:S01]  /*1a90*/  BPT.TRAP 0x1 ;  /* 0x000000040000795c */ /* 0x000fe20000300000 */
.L_x_26:
[----:B------:R-:W-:Y:S01]  /*1aa0*/  ULEA UR4, UR9, UR41, 0x3 ;  /* 0x0000002909047291 */ /* 0x000fe2000f8e183f */
[----:B------:R-:W-:-:S03]  /*1ab0*/  ISETP.GT.U32.AND P1, PT, R16, 0x1, PT ;  /* 0x000000011000780c */ /* 0x000fc60003f24070 */
[----:B------:R-:W-:-:S04]  /*1ac0*/  UIADD3 UR4, UR4, 0x38, URZ ;  /* 0x0000003804047890 */ /* 0x000fc8000fffe03f */
[----:B------:R-:W-:-:S09]  /*1ad0*/  UPRMT UR4, URZ, 0x654, UR4 ;  /* 0x000006543f047896 */ /* 0x000fd20008000004 */
[----:B------:R-:W-:Y:S01]  /*1ae0*/  SYNCS.ARRIVE.TRANS64.RED.A1T0 RZ, [UR4], RZ ;  /* 0x000000ffffff79a7 */ /* 0x000fe20008100404 */
[----:B------:R-:W-:Y:S05]  /*1af0*/  @P1 BRA `(.L_x_27) ;  /* 0x0000000000041947 */ /* 0x000fea0003800000 */
[----:B------:R-:W-:Y:S01]  /*1b00*/  BPT.TRAP 0x1 ;  /* 0x000000040000795c */ /* 0x000fe20000300000 */
.L_x_27:
[----:B------:R-:W-:Y:S01]  /*1b10*/  UIADD3 UR8, UR8, 0x1, URZ ;  /* 0x0000000108087890 */ /* 0x000fe2000fffe03f */
[C---:B------:R-:W-:Y:S01]  /*1b20*/  ISETP.GT.AND P1, PT, R0.reuse, 0x1, PT ;  /* 0x000000010000780c */ /* 0x040fe20003f24270 */
[----:B------:R-:W-:Y:S01]  /*1b30*/  UIADD3 UR9, UR9, 0x1, URZ ;  /* 0x0000000109097890 */ /* 0x000fe2000fffe03f */
[----:B------:R-:W-:Y:S01]  /*1b40*/  VIADD R0, R0, 0xffffffff ;  /* 0xffffffff00007836 */ /* 0x000fe20000000000 */
[----:B------:R-:W-:Y:S02]  /*1b50*/  UISETP.NE.AND UP0, UPT, UR8, 0x7, UPT ;  /* 0x000000070800788c */ /* 0x000fe4000bf05270 */
[----:B------:R-:W-:Y:S02]  /*1b60*/  UISETP.NE.AND UP1, UPT, UR9, 0x7, UPT ;  /* 0x000000070900788c */ /* 0x000fe4000bf25270 */
[----:B------:R-:W-:Y:S02]  /*1b70*/  USEL UR4, URZ, 0x1, UP0 ;  /* 0x000000013f047887 */ /* 0x000fe40008000000 */
[----:B------:R-:W-:-:S02]  /*1b80*/  USEL UR8, UR8, URZ, UP0 ;  /* 0x0000003f08087287 */ /* 0x000fc40008000000 */
[----:B------:R-:W-:Y:S02]  /*1b90*/  USEL UR9, UR9, URZ, UP1 ;  /* 0x0000003f09097287 */ /* 0x000fe40008800000 */
[----:B------:R-:W-:Y:S01]  /*1ba0*/  LOP3.LUT R5, R5, UR4, RZ, 0x3c, !PT ;  /* 0x0000000405057c12 */ /* 0x000fe2000f8e3cff */
[----:B------:R-:W-:Y:S09]  /*1bb0*/  @P1 BRA `(.L_x_28) ;  /* 0xfffffffc00501947 */ /* 0x000ff2000383ffff */
.L_x_21:
[----:B------:R-:W3:Y:S01]  /*1bc0*/  LDC R0, c[0x0][0x28c] ;  /* 0x0000a300ff007b82 */ /* 0x000ee20000000800 */
[----:B------:R4:W-:Y:S01]  /*1bd0*/  SYNCS.ARRIVE.TRANS64.A1T0 RZ, [R94+UR47], RZ ;  /* 0x000000ff5eff79a7 */ /* 0x0009e2000810002f */
[----:B---3--:R-:W-:-:S13]  /*1be0*/  ISETP.GE.AND P1, PT, R0, 0x1, PT ;  /* 0x000000010000780c */ /* 0x008fda0003f26270 */
[----:B----4-:R-:W-:Y:S05]  /*1bf0*/  @!P1 BRA `(.L_x_29) ;  /* 0x00000000003c9947 */ /* 0x010fea0003800000 */
[----:B------:R-:W-:Y:S05]  /*1c00*/  @!P0 BRA `(.L_x_30) ;  /* 0x0000000000048947 */ /* 0x000fea0003800000 */
[----:B------:R-:W-:Y:S01]  /*1c10*/  BPT.TRAP 0x1 ;  /* 0x000000040000795c */ /* 0x000fe20000300000 */
.L_x_30:
[----:B------:R-:W-:Y:S01]  /*1c20*/  UIADD3 UR6, UR43, UR38, URZ ;  /* 0x000000262b067290 */ /* 0x000fe2000fffe03f */
[----:B------:R-:W-:-:S03]  /*1c30*/  ISETP.GT.U32.AND P0, PT, R16, 0x1, PT ;  /* 0x000000011000780c */ /* 0x000fc60003f04070 */
[----:B------:R-:W-:-:S04]  /*1c40*/  UIMAD.WIDE.U32 UR4, UR6, 0x24924925, URZ ;  /* 0x24924925060478a5 */ /* 0x000fc8000f8e003f */
[----:B------:R-:W-:-:S04]  /*1c50*/  UIADD3 UR4, UR6, -UR5, URZ ;  /* 0x8000000506047290 */ /* 0x000fc8000fffe03f */
[----:B------:R-:W-:-:S04]  /*1c60*/  ULEA.HI UR4, UR4, UR5, URZ, 0x1f ;  /* 0x0000000504047291 */ /* 0x000fc8000f8ff83f */
[----:B------:R-:W-:-:S04]  /*1c70*/  USHF.R.U32.HI UR4, URZ, 0x2, UR4 ;  /* 0x000000023f047899 */ /* 0x000fc80008011604 */
[----:B------:R-:W-:-:S04]  /*1c80*/  UIMAD UR4, UR4, -0x7, UR6 ;  /* 0xfffffff9040478a4 */ /* 0x000fc8000f8e0206 */
[----:B------:R-:W-:-:S04]  /*1c90*/  ULEA UR4, UR4, UR41, 0x3 ;  /* 0x0000002904047291 */ /* 0x000fc8000f8e183f */
[----:B------:R-:W-:-:S04]  /*1ca0*/  UIADD3 UR4, UR4, 0x38, URZ ;  /* 0x0000003804047890 */ /* 0x000fc8000fffe03f */
[----:B------:R-:W-:-:S09]  /*1cb0*/  UPRMT UR4, URZ, 0x654, UR4 ;  /* 0x000006543f047896 */ /* 0x000fd20008000004 */
[----:B------:R-:W-:Y:S01]  /*1cc0*/  SYNCS.ARRIVE.TRANS64.RED.A1T0 RZ, [UR4], RZ ;  /* 0x000000ffffff79a7 */ /* 0x000fe20008100404 */
[----:B------:R-:W-:Y:S05]  /*1cd0*/  @P0 BRA `(.L_x_29) ;  /* 0x0000000000040947 */ /* 0x000fea0003800000 */
[----:B------:R-:W-:Y:S01]  /*1ce0*/  BPT.TRAP 0x1 ;  /* 0x000000040000795c */ /* 0x000fe20000300000 */
.L_x_29:
[----:B------:R-:W-:Y:S01]  /*1cf0*/  SHF.L.U32 R0, R101, 0x1f, RZ ;  /* 0x0000001f65007819 */ /* 0x000fe200000006ff */
[----:B------:R-:W-:Y:S01]  /*1d00*/  UIADD3 UR38, UR46, UR38, URZ ;  /* 0x000000262e267290 */ /* 0x000fe2000fffe03f */
[----:B------:R-:W3:Y:S01]  /*1d10*/  LDC R9, c[0x0][0x288] ;  /* 0x0000a200ff097b82 */ /* 0x000ee20000000800 */
[----:B------:R-:W-:Y:S01]  /*1d20*/  UISETP.GE.U32.AND UP1, UPT, UR46, 0x7, UPT ;  /* 0x000000072e00788c */ /* 0x000fe2000bf26070 */
[----:B------:R-:W-:Y:S01]  /*1d30*/  IMAD.SHL.U32 R10, R92, 0x2, RZ ;  /* 0x000000025c0a7824 */ /* 0x000fe200078e00ff */
[----:B------:R-:W-:Y:S02]  /*1d40*/  UISETP.GT.U32.AND UP0, UPT, UR38, 0x6, UPT ;  /* 0x000000062600788c */ /* 0x000fe4000bf04070 */
[----:B------:R-:W-:Y:S02]  /*1d50*/  UIMAD.WIDE.U32 UR4, UR38, 0x24924925, URZ ;  /* 0x24924925260478a5 */ /* 0x000fe4000f8e003f */
[----:B------:R-:W-:Y:S01]  /*1d60*/  UISETP.LT.U32.AND UP0, UPT, UR46, 0x7, UP0 ;  /* 0x000000072e00788c */ /* 0x000fe20008701070 */
[----:B------:R-:W4:Y:S01]  /*1d70*/  SYNCS.PHASECHK.TRANS64.TRYWAIT P0, [R93+UR42+0x10], R0 ;  /* 0x000010005d0075a7 */ /* 0x000f22000800016a */
[----:B------:R-:W-:Y:S01]  /*1d80*/  UIADD3 UR4, UR38, -UR5, URZ ;  /* 0x8000000526047290 */ /* 0x000fe2000fffe03f */
[----:B------:R-:W-:Y:S01]  /*1d90*/  SHF.R.S32.HI R11, RZ, 0x1f, R10 ;  /* 0x0000001fff0b7819 */ /* 0x000fe2000001140a */
[----:B------:R-:W-:-:S02]  /*1da0*/  USEL UR6, URZ, 0x1, !UP0 ;  /* 0x000000013f067887 */ /* 0x000fc4000c000000 */
[----:B------:R-:W-:Y:S02]  /*1db0*/  ULEA.HI UR4, UR4, UR5, URZ, 0x1f ;  /* 0x0000000504047291 */ /* 0x000fe4000f8ff83f */
[----:B------:R-:W-:Y:S02]  /*1dc0*/  ULOP3.LUT UR39, UR39, UR6, URZ, 0x3c, !UPT ;  /* 0x0000000627277292 */ /* 0x000fe4000f8e3c3f */
[----:B------:R-:W-:-:S04]  /*1dd0*/  USHF.R.U32.HI UR4, URZ, 0x2, UR4 ;  /* 0x000000023f047899 */ /* 0x000fc80008011604 */
[----:B------:R-:W-:Y:S02]  /*1de0*/  @UP1 ULOP3.LUT UR39, UR39, 0x1, UR4, 0x78, !UPT ;  /* 0x0000000127271892 */ /* 0x000fe4000f8e7804 */
[----:B------:R-:W-:Y:S01]  /*1df0*/  UIMAD UR38, UR4, -0x7, UR38 ;  /* 0xfffffff9042678a4 */ /* 0x000fe2000f8e0226 */
[----:B---34-:R-:W-:Y:S11]  /*1e00*/  @!P0 BRA `(.L_x_31) ;  /* 0x0000005800c48947 */ /* 0x018ff60003800000 */
.L_x_188:
[----:B---3--:R-:W-:Y:S01]  /*1e10*/  IMAD.SHL.U32 R0, R19, 0x40, RZ ;  /* 0x0000004013007824 */ /* 0x008fe200078e00ff */
[----:B------:R-:W-:Y:S01]  /*1e20*/  ULDC UR6, c[0x0][0x284] ;  /* 0x0000a10000067ab9 */ /* 0x000fe20000000800 */
[----:B------:R-:W-:Y:S01]  /*1e30*/  IMAD.SHL.U32 R20, R22, 0x80, RZ ;  /* 0x0000008016147824 */ /* 0x000fe200078e00ff */
[----:B0-----:R-:W-:Y:S01]  /*1e40*/  SHF.R.S32.HI R13, RZ, 0x1f, R2 ;  /* 0x0000001fff0d7819 */ /* 0x001fe20000011402 */
[----:B------:R-:W-:Y:S01]  /*1e50*/  ULDC.64 UR4, c[0x0][0x5d0] ;  /* 0x0001740000047ab9 */ /* 0x000fe20000000a00 */
[----:B------:R-:W-:Y:S01]  /*1e60*/  ISETP.GE.AND P0, PT, R0, UR6, PT ;  /* 0x0000000600007c0c */ /* 0x000fe2000bf06270 */
[----:B--2---:R-:W-:Y:S01]  /*1e70*/  IMAD.WIDE.U32 R4, R2, UR4, R10 ;  /* 0x0000000402047c25 */ /* 0x004fe2000f8e000a */
[----:B------:R-:W-:Y:S02]  /*1e80*/  SHF.R.S32.HI R21, RZ, 0x1f, R20 ;  /* 0x0000001fff157819 */ /* 0x000fe40000011414 */
[C---:B------:R-:W-:Y:S01]  /*1e90*/  ISETP.GE.OR P0, PT, R20.reuse, R9, P0 ;  /* 0x000000091400720c */ /* 0x040fe20000706670 */
[----:B-1----:R-:W-:Y:S01]  /*1ea0*/  IMAD R3, R13, UR4, RZ ;  /* 0x000000040d037c24 */ /* 0x002fe2000f8e02ff */
[----:B------:R-:W-:-:S03]  /*1eb0*/  IADD3 R4, P1, R20, R4, RZ ;  /* 0x0000000414047210 */ /* 0x000fc60007f3e0ff */
[----:B------:R-:W-:-:S05]  /*1ec0*/  IMAD R3, R2, UR5, R3 ;  /* 0x0000000502037c24 */ /* 0x000fca000f8e0203 */
[----:B------:R-:W-:-:S03]  /*1ed0*/  IADD3.X R5, R21, R5, R3, P1, !PT ;  /* 0x0000000515057210 */ /* 0x000fc60000ffe403 */
[----:B------:R-:W-:Y:S05]  /*1ee0*/  @P0 BRA `(.L_x_32) ;  /* 0x0000004000300947 */ /* 0x000fea0003800000 */
[----:B------:R-:W0:Y:S01]  /*1ef0*/  LDC.64 R6, c[0x0][0x5c8] ;  /* 0x00017200ff067b82 */ /* 0x000e220000000a00 */
[----:B-----5:R-:W-:Y:S01]  /*1f00*/  FSETP.NEU.AND P0, PT, R89, RZ, PT ;  /* 0x000000ff5900720b */ /* 0x020fe20003f0d000 */
[----:B------:R-:W-:Y:S01]  /*1f10*/  IMAD R3, R92, -0x2, R9 ;  /* 0xfffffffe5c037824 */ /* 0x000fe200078e0209 */
[----:B------:R-:W-:Y:S01]  /*1f20*/  BSSY B0, `(.L_x_32) ;  /* 0x0000408000007945 */ /* 0x000fe20003800000 */
[----:B------:R-:W-:-:S04]  /*1f30*/  IMAD.WIDE R102, R19, 0x40, R90 ;  /* 0x0000004013667825 */ /* 0x000fc800078e025a */
[----:B------:R-:W-:Y:S02]  /*1f40*/  IMAD.IADD R3, R3, 0x1, -R20 ;  /* 0x0000000103037824 */ /* 0x000fe400078e0a14 */
[----:B------:R-:W-:-:S03]  /*1f50*/  IMAD.IADD R0, R97, 0x1, -R0 ;  /* 0x0000000161007824 */ /* 0x000fc600078e0a00 */
[----:B------:R-:W-:-:S04]  /*1f60*/  ISETP.GT.AND P2, PT, R3, RZ, PT ;  /* 0x000000ff0300720c */ /* 0x000fc80003f44270 */
[----:B------:R-:W-:Y:S01]  /*1f70*/  ISETP.GT.AND P1, PT, R0, RZ, P2 ;  /* 0x000000ff0000720c */ /* 0x000fe20001724270 */
[-C--:B0-----:R-:W-:Y:S02]  /*1f80*/  IMAD R8, R103, R6.reuse, RZ ;  /* 0x0000000667087224 */ /* 0x081fe400078e02ff */
[----:B------:R-:W-:-:S04]  /*1f90*/  IMAD.WIDE.U32 R104, R102, R6, R4 ;  /* 0x0000000666687225 */ /* 0x000fc800078e0004 */
[----:B------:R-:W-:-:S04]  /*1fa0*/  IMAD R5, R102, R7, R8 ;  /* 0x0000000766057224 */ /* 0x000fc800078e0208 */
[----:B------:R-:W-:Y:S01]  /*1fb0*/  IMAD.IADD R9, R105, 0x1, R5 ;  /* 0x0000000169097824 */ /* 0x000fe200078e0205 */
[----:B------:R-:W-:Y:S06]  /*1fc0*/  @!P0 BRA `(.L_x_33) ;  /* 0x0000002c00248947 */ /* 0x000fec0003800000 */
[----:B------:R-:W0:Y:S01]  /*1fd0*/  LDC.64 R106, c[0x0][0x5b8] ;  /* 0x00016e00ff6a7b82 */ /* 0x000e220000000a00 */
[----:B------:R-:W-:-:S07]  /*1fe0*/  ULDC.64 UR4, c[0x0][0x5c0] ;  /* 0x0001700000047ab9 */ /* 0x000fce0000000a00 */
[----:B------:R-:W1:Y:S08]  /*1ff0*/  LDC.64 R108, c[0x0][0x5b0] ;  /* 0x00016c00ff6c7b82 */ /* 0x000e700000000a00 */
[----:B------:R-:W2:Y:S01]  /*2000*/  LDC.64 R110, c[0x0][0x5a8] ;  /* 0x00016a00ff6e7b82 */ /* 0x000ea20000000a00 */
[-C--:B0-----:R-:W-:Y:S02]  /*2010*/  IMAD R8, R13, R106.reuse, RZ ;  /* 0x0000006a0d087224 */ /* 0x081fe400078e02ff */
[----:B------:R-:W-:-:S04]  /*2020*/  IMAD.WIDE.U32 R4, R2, R106, R10 ;  /* 0x0000006a02047225 */ /* 0x000fc800078e000a */
[----:B------:R-:W-:Y:S01]  /*2030*/  IMAD R105, R2, R107, R8 ;  /* 0x0000006b02697224 */ /* 0x000fe200078e0208 */
[----:B------:R-:W-:Y:S01]  /*2040*/  IADD3 R12, P0, R20, R4, RZ ;  /* 0x00000004140c7210 */ /* 0x000fe20007f1e0ff */
[----:B-1----:R-:W-:-:S03]  /*2050*/  IMAD R4, R103, R108, RZ ;  /* 0x0000006c67047224 */ /* 0x002fc600078e02ff */
[----:B------:R-:W-:Y:S01]  /*2060*/  IADD3.X R13, R21, R5, R105, P0, !PT ;  /* 0x00000005150d7210 */ /* 0x000fe200007fe469 */
[C---:B------:R-:W-:Y:S02]  /*2070*/  IMAD R107, R102.reuse, R109, R4 ;  /* 0x0000006d666b7224 */ /* 0x040fe400078e0204 */
[----:B------:R-:W-:-:S04]  /*2080*/  IMAD.WIDE.U32 R4, R102, R108, R12 ;  /* 0x0000006c66047225 */ /* 0x000fc800078e000c */
[----:B------:R-:W-:Y:S01]  /*2090*/  IMAD.IADD R5, R5, 0x1, R107 ;  /* 0x0000000105057824 */ /* 0x000fe200078e026b */
[----:B--2---:R-:W-:-:S04]  /*20a0*/  LEA R14, P0, R4, R110, 0x1 ;  /* 0x0000006e040e7211 */ /* 0x004fc800078008ff */
[----:B------:R-:W-:-:S05]  /*20b0*/  LEA.HI.X R15, R4, R111, R5, 0x1, P0 ;  /* 0x0000006f040f7211 */ /* 0x000fca00000f0c05 */
[----:B------:R-:W2:Y:S01]  /*20c0*/  @P1 LDG.E.LTC128B.U16 R19, desc[UR36][R14.64] ;  /* 0x000000240e131981 */ /* 0x000ea2000c1e1520 */
[----:B------:R-:W-:Y:S01]  /*20d0*/  IMAD.WIDE.U32 R4, R102, R108, R20 ;  /* 0x0000006c66047225 */ /* 0x000fe200078e0014 */
[----:B------:R-:W-:Y:S02]  /*20e0*/  BSSY B1, `(.L_x_34) ;  /* 0x0000015000017945 */ /* 0x000fe40003800000 */
[----:B------:R-:W-:-:S04]  /*20f0*/  IADD3 R98, P0, R10, R4, RZ ;  /* 0x000000040a627210 */ /* 0x000fc80007f1e0ff */
[----:B------:R-:W-:Y:S02]  /*2100*/  IADD3.X R99, R11, R107, R5, P0, !PT ;  /* 0x0000006b0b637210 */ /* 0x000fe400007fe405 */
[----:B------:R-:W-:Y:S01]  /*2110*/  LEA R8, P0, R104, UR4, 0x1 ;  /* 0x0000000468087c11 */ /* 0x000fe2000f8008ff */
[----:B------:R-:W-:-:S03]  /*2120*/  IMAD.WIDE.U32 R98, R2, R106, R98 ;  /* 0x0000006a02627225 */ /* 0x000fc600078e0062 */
[----:B------:R-:W-:Y:S02]  /*2130*/  LEA.HI.X R9, R104, UR5, R9, 0x1, P0 ;  /* 0x0000000568097c11 */ /* 0x000fe400080f0c09 */
[----:B------:R-:W-:-:S04]  /*2140*/  ISETP.GT.AND P0, PT, R3, 0x1, PT ;  /* 0x000000010300780c */ /* 0x000fc80003f04270 */
[----:B------:R-:W-:Y:S01]  /*2150*/  ISETP.GT.AND P3, PT, R0, RZ, P0 ;  /* 0x000000ff0000720c */ /* 0x000fe20000764270 */
[----:B--2---:R-:W-:-:S04]  /*2160*/  IMAD.U32 R4, R19, 0x10000, RZ ;  /* 0x0001000013047824 */ /* 0x004fc800078e00ff */
[----:B------:R-:W-:Y:S01]  /*2170*/  FMUL R5, R4, R89 ;  /* 0x0000005904057220 */ /* 0x000fe20000400000 */
[----:B------:R-:W-:-:S03]  /*2180*/  LEA R4, P4, R98, R110, 0x1 ;  /* 0x0000006e62047211 */ /* 0x000fc600078808ff */
[----:B------:R-:W-:-:S05]  /*2190*/  FFMA R5, R24, R88, R5 ;  /* 0x0000005818057223 */ /* 0x000fca0000000005 */
[----:B------:R-:W-:Y:S01]  /*21a0*/  F2FP.BF16.F32.PACK_AB R14, RZ, R5 ;  /* 0x00000005ff0e723e */ /* 0x000fe200000010ff */
[----:B------:R-:W-:-:S03]  /*21b0*/  IMAD.IADD R5, R105, 0x1, R99 ;  /* 0x0000000169057824 */ /* 0x000fc600078e0263 */
[----:B------:R-:W-:Y:S01]  /*21c0*/  PRMT R15, R14, 0x7610, R15 ;  /* 0x000076100e0f7816 */ /* 0x000fe2000000000f */
[----:B------:R-:W-:Y:S01]  /*21d0*/  IMAD.SHL.U32 R14, R108, 0x8, RZ ;  /* 0x000000086c0e7824 */ /* 0x000fe200078e00ff */
[----:B------:R-:W-:-:S03]  /*21e0*/  LEA.HI.X R5, R98, R111, R5, 0x1, P4 ;  /* 0x0000006f62057211 */ /* 0x000fc600020f0c05 */
[----:B------:R0:W-:Y:S02]  /*21f0*/  @P1 STG.E.U16 desc[UR36][R8.64], R15 ;  /* 0x0000000f08001986 */ /* 0x0001e4000c101524 */
[----:B0-----:R-:W-:Y:S01]  /*2200*/  SHF.L.U64.HI R15, R108, 0x3, R109 ;  /* 0x000000036c0f7819 */ /* 0x001fe2000001026d */
[----:B------:R-:W-:Y:S06]  /*2210*/  @!P3 BRA `(.L_x_35) ;  /* 0x000000000004b947 */ /* 0x000fec0003800000 */
[----:B------:R0:W5:Y:S02]  /*2220*/  LDG.E.LTC128B.U16 R19, desc[UR36][R4.64+0x2] ;  /* 0x0000022404137981 */ /* 0x000164000c1e1520 */
.L_x_35:
[----:B------:R-:W-:Y:S05]  /*2230*/  BSYNC B1 ;  /* 0x0000000000017941 */ /* 0x000fea0003800000 */
.L_x_34:
[----:B------:R-:W-:Y:S01]  /*2240*/  IMAD.WIDE.U32 R14, R102, R108, R14 ;  /* 0x0000006c660e7225 */ /* 0x000fe200078e000e */
[----:B------:R-:W-:-:S03]  /*2250*/  ISETP.GT.AND P2, PT, R0, 0x8, P2 ;  /* 0x000000080000780c */ /* 0x000fc60001744270 */
[----:B-----5:R-:W-:Y:S02]  /*2260*/  IMAD.U32 R22, R19, 0x10000, RZ ;  /* 0x0001000013167824 */ /* 0x020fe400078e00ff */
[----:B------:R-:W-:Y:S01]  /*2270*/  IMAD.IADD R107, R107, 0x1, R15 ;  /* 0x000000016b6b7824 */ /* 0x000fe200078e020f */
[----:B------:R-:W-:Y:S01]  /*2280*/  IADD3 R15, P1, R12, R14, RZ ;  /* 0x0000000e0c0f7210 */ /* 0x000fe20007f3e0ff */
[----:B------:R-:W-:-:S04]  /*2290*/  FMUL R22, R22, R89 ;  /* 0x0000005916167220 */ /* 0x000fc80000400000 */
[----:B------:R-:W-:Y:S01]  /*22a0*/  FFMA R22, R25, R88, R22 ;  /* 0x0000005819167223 */ /* 0x000fe20000000016 */
[----:B------:R-:W-:Y:S01]  /*22b0*/  IMAD.X R24, R107, 0x1, R13, P1 ;  /* 0x000000016b187824 */ /* 0x000fe200008e060d */
[----:B------:R-:W-:-:S03]  /*22c0*/  LEA R12, P1, R15, R110, 0x1 ;  /* 0x0000006e0f0c7211 */ /* 0x000fc600078208ff */
[----:B------:R-:W-:Y:S02]  /*22d0*/  F2FP.BF16.F32.PACK_AB R22, RZ, R22 ;  /* 0x00000016ff16723e */ /* 0x000fe400000010ff */
[----:B------:R-:W-:-:S03]  /*22e0*/  LEA.HI.X R13, R15, R111, R24, 0x1, P1 ;  /* 0x0000006f0f0d7211 */ /* 0x000fc600008f0c18 */
[----:B------:R1:W-:Y:S04]  /*22f0*/  @P3 STG.E.U16 desc[UR36][R8.64+0x2], R22 ;  /* 0x0000021608003986 */ /* 0x0003e8000c101524 */
[----:B------:R-:W2:Y:S01]  /*2300*/  @P2 LDG.E.LTC128B.U16 R19, desc[UR36][R12.64] ;  /* 0x000000240c132981 */ /* 0x000ea2000c1e1520 */
[----:B------:R-:W-:Y:S01]  /*2310*/  IADD3 R14, P1, P3, R10, R14, R20 ;  /* 0x0000000e0a0e7210 */ /* 0x000fe20007b3e014 */
[----:B------:R-:W-:Y:S01]  /*2320*/  BSSY B1, `(.L_x_36) ;  /* 0x0000011000017945 */ /* 0x000fe20003800000 */
[----:B------:R-:W-:Y:S02]  /*2330*/  SHF.L.U64.HI R7, R6, 0x4, R7 ;  /* 0x0000000406077819 */ /* 0x000fe40000010207 */
[----:B------:R-:W-:Y:S02]  /*2340*/  IADD3.X R15, R11, R107, R21, P1, P3 ;  /* 0x0000006b0b0f7210 */ /* 0x000fe40000fe6415 */
[----:B------:R-:W-:Y:S01]  /*2350*/  ISETP.GT.AND P0, PT, R0, 0x8, P0 ;  /* 0x000000080000780c */ /* 0x000fe20000704270 */
[----:B------:R-:W-:-:S04]  /*2360*/  IMAD.WIDE.U32 R14, R2, R106, R14 ;  /* 0x0000006a020e7225 */ /* 0x000fc800078e000e */
[----:B------:R-:W-:Y:S02]  /*2370*/  IMAD.IADD R2, R105, 0x1, R15 ;  /* 0x0000000169027824 */ /* 0x000fe400078e020f */
[----:B--2---:R-:W-:-:S04]  /*2380*/  IMAD.U32 R10, R19, 0x10000, RZ ;  /* 0x00010000130a7824 */ /* 0x004fc800078e00ff */
[----:B------:R-:W-:Y:S01]  /*2390*/  FMUL R11, R10, R89 ;  /* 0x000000590a0b7220 */ /* 0x000fe20000400000 */
[----:B------:R-:W-:Y:S02]  /*23a0*/  LEA R10, P1, R6, R8, 0x4 ;  /* 0x00000008060a7211 */ /* 0x000fe400078220ff */
[----:B------:R-:W-:Y:S01]  /*23b0*/  LEA R6, P3, R14, R110, 0x1 ;  /* 0x0000006e0e067211 */ /* 0x000fe200078608ff */
[----:B------:R-:W-:-:S05]  /*23c0*/  FFMA R11, R26, R88, R11 ;  /* 0x000000581a0b7223 */ /* 0x000fca000000000b */
[----:B------:R-:W-:Y:S01]  /*23d0*/  F2FP.BF16.F32.PACK_AB R12, RZ, R11 ;  /* 0x0000000bff0c723e */ /* 0x000fe200000010ff */
[----:B------:R-:W-:Y:S01]  /*23e0*/  IMAD.X R11, R7, 0x1, R9, P1 ;  /* 0x00000001070b7824 */ /* 0x000fe200008e0609 */
[----:B------:R-:W-:-:S04]  /*23f0*/  LEA.HI.X R7, R14, R111, R2, 0x1, P3 ;  /* 0x0000006f0e077211 */ /* 0x000fc800018f0c02 */
[----:B------:R1:W-:Y:S01]  /*2400*/  @P2 STG.E.U16 desc[UR36][R10.64], R12 ;  /* 0x0000000c0a002986 */ /* 0x0003e2000c101524 */
[----:B------:R-:W-:Y:S05]  /*2410*/  @!P0 BRA `(.L_x_37) ;  /* 0x0000000000048947 */ /* 0x000fea0003800000 */
[----:B------:R2:W5:Y:S02]  /*2420*/  LDG.E.LTC128B.U16 R19, desc[UR36][R6.64+0x2] ;  /* 0x0000022406137981 */ /* 0x000564000c1e1520 */
.L_x_37:
[----:B------:R-:W-:Y:S05]  /*2430*/  BSYNC B1 ;  /* 0x0000000000017941 */ /* 0x000fea0003800000 */
.L_x_36:
[----:B-----5:R-:W-:Y:S01]  /*2440*/  IMAD.U32 R2, R19, 0x10000, RZ ;  /* 0x0001000013027824 */ /* 0x020fe200078e00ff */
[----:B------:R-:W-:Y:S01]  /*2450*/  ISETP.GT.AND P1, PT, R3, 0x8, PT ;  /* 0x000000080300780c */ /* 0x000fe20003f24270 */
[----:B------:R-:W-:Y:S02]  /*2460*/  BSSY B1, `(.L_x_38) ;  /* 0x0000008000017945 */ /* 0x000fe40003800000 */
[----:B------:R-:W-:Y:S01]  /*2470*/  FMUL R2, R2, R89 ;  /* 0x0000005902027220 */ /* 0x000fe20000400000 */
[----:B------:R-:W-:-:S03]  /*2480*/  ISETP.GT.AND P2, PT, R0, RZ, P1 ;  /* 0x000000ff0000720c */ /* 0x000fc60000f44270 */
[----:B------:R-:W-:-:S05]  /*2490*/  FFMA R2, R27, R88, R2 ;  /* 0x000000581b027223 */ /* 0x000fca0000000002 */
[----:B------:R-:W-:-:S05]  /*24a0*/  F2FP.BF16.F32.PACK_AB R2, RZ, R2 ;  /* 0x00000002ff02723e */ /* 0x000fca00000010ff */
[----:B------:R3:W-:Y:S01]  /*24b0*/  @P0 STG.E.U16 desc[UR36][R10.64+0x2], R2 ;  /* 0x000002020a000986 */ /* 0x0007e2000c101524 */
[----:B------:R-:W-:Y:S05]  /*24c0*/  @!P2 BRA `(.L_x_39) ;  /* 0x000000000004a947 */ /* 0x000fea0003800000 */
[----:B------:R4:W5:Y:S02]  /*24d0*/  LDG.E.LTC128B.U16 R19, desc[UR36][R4.64+0x10] ;  /* 0x0000102404137981 */ /* 0x000964000c1e1520 */
.L_x_39:
[----:B------:R-:W-:Y:S05]  /*24e0*/  BSYNC B1 ;  /* 0x0000000000017941 */ /* 0x000fea0003800000 */
.L_x_38:
[----:B---3-5:R-:W-:Y:S01]  /*24f0*/  IMAD.U32 R2, R19, 0x10000, RZ ;  /* 0x0001000013027824 */ /* 0x028fe200078e00ff */
        /* <DEDUP_REMOVED lines=9> */
.L_x_41:
[----:B------:R-:W-:Y:S05]  /*2590*/  BSYNC B1 ;  /* 0x0000000000017941 */ /* 0x000fea0003800000 */
.L_x_40:
[----:B-----5:R-:W-:Y:S01]  /*25a0*/  IMAD.U32 R2, R19, 0x10000, RZ ;  /* 0x0001000013027824 */ /* 0x020fe200078e00ff */
[----:B------:R-:W-:Y:S01]  /*25b0*/  ISETP.GT.AND P1, PT, R0, 0x8, P1 ;  /* 0x000000080000780c */ /* 0x000fe20000f24270 */
[----:B------:R-:W-:Y:S02]  /*25c0*/  BSSY B1, `(.L_x_42) ;  /* 0x0000007000017945 */ /* 0x000fe40003800000 */
[----:B------:R-:W-:-:S04]  /*25d0*/  FMUL R2, R2, R89 ;  /* 0x0000005902027220 */ /* 0x000fc80000400000 */
[----:B------:R-:W-:-:S05]  /*25e0*/  FFMA R2, R29, R88, R2 ;  /* 0x000000581d027223 */ /* 0x000fca0000000002 */
[----:B------:R-:W-:-:S05]  /*25f0*/  F2FP.BF16.F32.PACK_AB R2, RZ, R2 ;  /* 0x00000002ff02723e */ /* 0x000fca00000010ff */
[----:B------:R0:W-:Y:S01]  /*2600*/  @P3 STG.E.U16 desc[UR36][R8.64+0x12], R2 ;  /* 0x0000120208003986 */ /* 0x0001e2000c101524 */
[----:B------:R-:W-:Y:S05]  /*2610*/  @!P1 BRA `(.L_x_43) ;  /* 0x0000000000049947 */ /* 0x000fea0003800000 */
[----:B------:R0:W5:Y:S02]  /*2620*/  LDG.E.LTC128B.U16 R19, desc[UR36][R6.64+0x10] ;  /* 0x0000102406137981 */ /* 0x000164000c1e1520 */
.L_x_43:
[----:B------:R-:W-:Y:S05]  /*2630*/  BSYNC B1 ;  /* 0x0000000000017941 */ /* 0x000fea0003800000 */
.L_x_42:
[----:B0----5:R-:W-:Y:S01]  /*2640*/  IMAD.U32 R2, R19, 0x10000, RZ ;  /* 0x0001000013027824 */ /* 0x021fe200078e00ff */
[----:B------:R-:W-:Y:S01]  /*2650*/  ISETP.GT.AND P0, PT, R0, 0x8, P0 ;  /* 0x000000080000780c */ /* 0x000fe20000704270 */
[----:B------:R-:W-:Y:S02]  /*2660*/  BSSY B1, `(.L_x_44) ;  /* 0x0000007000017945 */ /* 0x000fe40003800000 */
[----:B---3--:R-:W-:-:S04]  /*2670*/  FMUL R13, R2, R89 ;  /* 0x00000059020d7220 */ /* 0x008fc80000400000 */
[----:B------:R-:W-:-:S05]  /*2680*/  FFMA R13, R30, R88, R13 ;  /* 0x000000581e0d7223 */ /* 0x000fca000000000d */
[----:B------:R-:W-:-:S05]  /*2690*/  F2FP.BF16.F32.PACK_AB R13, RZ, R13 ;  /* 0x0000000dff0d723e */ /* 0x000fca00000010ff */
[----:B------:R0:W-:Y:S01]  /*26a0*/  @P1 STG.E.U16 desc[UR36][R10.64+0x10], R13 ;  /* 0x0000100d0a001986 */ /* 0x0001e2000c101524 */
[----:B------:R-:W-:Y:S05]  /*26b0*/  @!P0 BRA `(.L_x_45) ;  /* 0x0000000000048947 */ /* 0x000fea0003800000 */
[----:B------:R3:W5:Y:S02]  /*26c0*/  LDG.E.LTC128B.U16 R19, desc[UR36][R6.64+0x12] ;  /* 0x0000122406137981 */ /* 0x000764000c1e1520 */
.L_x_45:
[----:B------:R-:W-:Y:S05]  /*26d0*/  BSYNC B1 ;  /* 0x0000000000017941 */ /* 0x000fea0003800000 */
.L_x_44:
        /* <DEDUP_REMOVED lines=10> */
.L_x_47:
[----:B------:R-:W-:Y:S05]  /*2780*/  BSYNC B1 ;  /* 0x0000000000017941 */ /* 0x000fea0003800000 */
.L_x_46:
[----:B0----5:R-:W-:Y:S01]  /*2790*/  IMAD.U32 R2, R19, 0x10000, RZ ;  /* 0x0001000013027824 */ /* 0x021fe200078e00ff */
        /* <DEDUP_REMOVED lines=9> */
.L_x_49:
[----:B------:R-:W-:Y:S05]  /*2830*/  BSYNC B1 ;  /* 0x0000000000017941 */ /* 0x000fea0003800000 */
.L_x_48:
        /* <DEDUP_REMOVED lines=9> */
.L_x_51:
[----:B------:R-:W-:Y:S05]  /*28d0*/  BSYNC B1 ;  /* 0x0000000000017941 */ /* 0x000fea0003800000 */
.L_x_50:
[----:B0----5:R-:W-:Y:S01]  /*28e0*/  IMAD.U32 R2, R19, 0x10000, RZ ;  /* 0x0001000013027824 */ /* 0x021fe200078e00ff */
        /* <DEDUP_REMOVED lines=8> */
.L_x_53:
[----:B------:R-:W-:Y:S05]  /*2970*/  BSYNC B1 ;  /* 0x0000000000017941 */ /* 0x000fea0003800000 */
.L_x_52:
        /* <DEDUP_REMOVED lines=10> */
.L_x_55:
[----:B------:R-:W-:Y:S05]  /*2a20*/  BSYNC B1 ;  /* 0x0000000000017941 */ /* 0x000fea0003800000 */
.L_x_54:
        /* <DEDUP_REMOVED lines=10> */
.L_x_57:
[----:B------:R-:W-:Y:S05]  /*2ad0*/  BSYNC B1 ;  /* 0x0000000000017941 */ /* 0x000fea0003800000 */
.L_x_56:
        /* <DEDUP_REMOVED lines=9> */
.L_x_59:
[----:B------:R-:W-:Y:S05]  /*2b70*/  BSYNC B1 ;  /* 0x0000000000017941 */ /* 0x000fea0003800000 */
.L_x_58:
        /* <DEDUP_REMOVED lines=9> */
.L_x_61:
[----:B------:R-:W-:Y:S05]  /*2c10*/  BSYNC B1 ;  /* 0x0000000000017941 */ /* 0x000fea0003800000 */
.L_x_60:
        /* <DEDUP_REMOVED lines=10> */
.L_x_63:
[----:B------:R-:W-:Y:S05]  /*2cc0*/  BSYNC B1 ;  /* 0x0000000000017941 */ /* 0x000fea0003800000 */
.L_x_62:
        /* <DEDUP_REMOVED lines=10> */
.L_x_65:
[----:B------:R-:W-:Y:S05]  /*2d70*/  BSYNC B1 ;  /* 0x0000000000017941 */ /* 0x000fea0003800000 */
.L_x_64:
        /* <DEDUP_REMOVED lines=9> */
.L_x_67:
[----:B------:R-:W-:Y:S05]  /*2e10*/  BSYNC B1 ;  /* 0x0000000000017941 */ /* 0x000fea0003800000 */
.L_x_66:
        /* <DEDUP_REMOVED lines=9> */
.L_x_69:
[----:B------:R-:W-:Y:S05]  /*2eb0*/  BSYNC B1 ;  /* 0x0000000000017941 */ /* 0x000fea0003800000 */
.L_x_68:
        /* <DEDUP_REMOVED lines=10> */
.L_x_71:
[----:B------:R-:W-:Y:S05]  /*2f60*/  BSYNC B1 ;  /* 0x0000000000017941 */ /* 0x000fea0003800000 */
.L_x_70:
        /* <DEDUP_REMOVED lines=10> */
.L_x_73:
[----:B------:R-:W-:Y:S05]  /*3010*/  BSYNC B1 ;  /* 0x0000000000017941 */ /* 0x000fea0003800000 */
.L_x_72:
        /* <DEDUP_REMOVED lines=9> */
.L_x_75:
[----:B------:R-:W-:Y:S05]  /*30b0*/  BSYNC B1 ;  /* 0x0000000000017941 */ /* 0x000fea0003800000 */
.L_x_74:
        /* <DEDUP_REMOVED lines=9> */
.L_x_77:
[----:B------:R-:W-:Y:S05]  /*3150*/  BSYNC B1 ;  /* 0x0000000000017941 */ /* 0x000fea0003800000 */
.L_x_76:
        /* <DEDUP_REMOVED lines=10> */
.L_x_79:
[----:B------:R-:W-:Y:S05]  /*3200*/  BSYNC B1 ;  /* 0x0000000000017941 */ /* 0x000fea0003800000 */
.L_x_78:
        /* <DEDUP_REMOVED lines=10> */
.L_x_81:
[----:B------:R-:W-:Y:S05]  /*32b0*/  BSYNC B1 ;  /* 0x0000000000017941 */ /* 0x000fea0003800000 */
.L_x_80:
        /* <DEDUP_REMOVED lines=9> */
.L_x_83:
[----:B------:R-:W-:Y:S05]  /*3350*/  BSYNC B1 ;  /* 0x0000000000017941 */ /* 0x000fea0003800000 */
.L_x_82:
        /* <DEDUP_REMOVED lines=9> */
.L_x_85:
[----:B------:R-:W-:Y:S05]  /*33f0*/  BSYNC B1 ;  /* 0x0000000000017941 */ /* 0x000fea0003800000 */
.L_x_84:
        /* <DEDUP_REMOVED lines=10> */
.L_x_87:
[----:B------:R-:W-:Y:S05]  /*34a0*/  BSYNC B1 ;  /* 0x0000000000017941 */ /* 0x000fea0003800000 */
.L_x_86:
        /* <DEDUP_REMOVED lines=10> */
.L_x_89:
[----:B------:R-:W-:Y:S05]  /*3550*/  BSYNC B1 ;  /* 0x0000000000017941 */ /* 0x000fea0003800000 */
.L_x_88:
        /* <DEDUP_REMOVED lines=9> */
.L_x_91:
[----:B------:R-:W-:Y:S05]  /*35f0*/  BSYNC B1 ;  /* 0x0000000000017941 */ /* 0x000fea0003800000 */
.L_x_90:
        /* <DEDUP_REMOVED lines=9> */
.L_x_93:
[----:B------:R-:W-:Y:S05]  /*3690*/  BSYNC B1 ;  /* 0x0000000000017941 */ /* 0x000fea0003800000 */
.L_x_92:
        /* <DEDUP_REMOVED lines=10> */
.L_x_95:
[----:B------:R-:W-:Y:S05]  /*3740*/  BSYNC B1 ;  /* 0x0000000000017941 */ /* 0x000fea0003800000 */
.L_x_94:
        /* <DEDUP_REMOVED lines=10> */
.L_x_97:
[----:B------:R-:W-:Y:S05]  /*37f0*/  BSYNC B1 ;  /* 0x0000000000017941 */ /* 0x000fea0003800000 */
.L_x_96:
        /* <DEDUP_REMOVED lines=9> */
.L_x_99:
[----:B------:R-:W-:Y:S05]  /*3890*/  BSYNC B1 ;  /* 0x0000000000017941 */ /* 0x000fea0003800000 */
.L_x_98:
        /* <DEDUP_REMOVED lines=9> */
.L_x_101:
[----:B------:R-:W-:Y:S05]  /*3930*/  BSYNC B1 ;  /* 0x0000000000017941 */ /* 0x000fea0003800000 */
.L_x_100:
        /* <DEDUP_REMOVED lines=10> */
.L_x_103:
[----:B------:R-:W-:Y:S05]  /*39e0*/  BSYNC B1 ;  /* 0x0000000000017941 */ /* 0x000fea0003800000 */
.L_x_102:
        /* <DEDUP_REMOVED lines=10> */
.L_x_105:
[----:B------:R-:W-:Y:S05]  /*3a90*/  BSYNC B1 ;  /* 0x0000000000017941 */ /* 0x000fea0003800000 */
.L_x_104:
        /* <DEDUP_REMOVED lines=9> */
.L_x_107:
[----:B------:R-:W-:Y:S05]  /*3b30*/  BSYNC B1 ;  /* 0x0000000000017941 */ /* 0x000fea0003800000 */
.L_x_106:
        /* <DEDUP_REMOVED lines=9> */
.L_x_109:
[----:B------:R-:W-:Y:S05]  /*3bd0*/  BSYNC B1 ;  /* 0x0000000000017941 */ /* 0x000fea0003800000 */
.L_x_108:
        /* <DEDUP_REMOVED lines=10> */
.L_x_111:
[----:B------:R-:W-:Y:S05]  /*3c80*/  BSYNC B1 ;  /* 0x0000000000017941 */ /* 0x000fea0003800000 */
.L_x_110:
        /* <DEDUP_REMOVED lines=10> */
.L_x_113:
[----:B------:R-:W-:Y:S05]  /*3d30*/  BSYNC B1 ;  /* 0x0000000000017941 */ /* 0x000fea0003800000 */
.L_x_112:
        /* <DEDUP_REMOVED lines=9> */
.L_x_115:
[----:B------:R-:W-:Y:S05]  /*3dd0*/  BSYNC B1 ;  /* 0x0000000000017941 */ /* 0x000fea0003800000 */
.L_x_114:
        /* <DEDUP_REMOVED lines=9> */
.L_x_117:
[----:B------:R-:W-:Y:S05]  /*3e70*/  BSYNC B1 ;  /* 0x0000000000017941 */ /* 0x000fea0003800000 */
.L_x_116:
        /* <DEDUP_REMOVED lines=10> */
.L_x_119:
[----:B------:R-:W-:Y:S05]  /*3f20*/  BSYNC B1 ;  /* 0x0000000000017941 */ /* 0x000fea0003800000 */
.L_x_118:
        /* <DEDUP_REMOVED lines=10> */
.L_x_121:
[----:B------:R-:W-:Y:S05]  /*3fd0*/  BSYNC B1 ;  /* 0x0000000000017941 */ /* 0x000fea0003800000 */
.L_x_120:
        /* <DEDUP_REMOVED lines=9> */
.L_x_123:
[----:B------:R-:W-:Y:S05]  /*4070*/  BSYNC B1 ;  /* 0x0000000000017941 */ /* 0x000fea0003800000 */
.L_x_122:
        /* <DEDUP_REMOVED lines=9> */
.L_x_125:
[----:B------:R-:W-:Y:S05]  /*4110*/  BSYNC B1 ;  /* 0x0000000000017941 */ /* 0x000fea0003800000 */
.L_x_124:
        /* <DEDUP_REMOVED lines=10> */
.L_x_127:
[----:B------:R-:W-:Y:S05]  /*41c0*/  BSYNC B1 ;  /* 0x0000000000017941 */ /* 0x000fea0003800000 */
.L_x_126:
        /* <DEDUP_REMOVED lines=10> */
.L_x_129:
[----:B------:R-:W-:Y:S05]  /*4270*/  BSYNC B1 ;  /* 0x0000000000017941 */ /* 0x000fea0003800000 */
.L_x_128:
        /* <DEDUP_REMOVED lines=9> */
.L_x_131:
[----:B------:R-:W-:Y:S05]  /*4310*/  BSYNC B1 ;  /* 0x0000000000017941 */ /* 0x000fea0003800000 */
.L_x_130:
        /* <DEDUP_REMOVED lines=9> */
.L_x_133:
[----:B------:R-:W-:Y:S05]  /*43b0*/  BSYNC B1 ;  /* 0x0000000000017941 */ /* 0x000fea0003800000 */
.L_x_132:
        /* <DEDUP_REMOVED lines=10> */
.L_x_135:
[----:B------:R-:W-:Y:S05]  /*4460*/  BSYNC B1 ;  /* 0x0000000000017941 */ /* 0x000fea0003800000 */
.L_x_134:
        /* <DEDUP_REMOVED lines=10> */
.L_x_137:
[----:B------:R-:W-:Y:S05]  /*4510*/  BSYNC B1 ;  /* 0x0000000000017941 */ /* 0x000fea0003800000 */
.L_x_136:
        /* <DEDUP_REMOVED lines=9> */
.L_x_139:
[----:B------:R-:W-:Y:S05]  /*45b0*/  BSYNC B1 ;  /* 0x0000000000017941 */ /* 0x000fea0003800000 */
.L_x_138:
        /* <DEDUP_REMOVED lines=9> */
.L_x_141:
[----:B------:R-:W-:Y:S05]  /*4650*/  BSYNC B1 ;  /* 0x0000000000017941 */ /* 0x000fea0003800000 */
.L_x_140:
        /* <DEDUP_REMOVED lines=10> */
.L_x_143:
[----:B------:R-:W-:Y:S05]  /*4700*/  BSYNC B1 ;  /* 0x0000000000017941 */ /* 0x000fea0003800000 */
.L_x_142:
        /* <DEDUP_REMOVED lines=10> */
.L_x_145:
[----:B------:R-:W-:Y:S05]  /*47b0*/  BSYNC B1 ;  /* 0x0000000000017941 */ /* 0x000fea0003800000 */
.L_x_144:
        /* <DEDUP_REMOVED lines=9> */
.L_x_147:
[----:B------:R-:W-:Y:S05]  /*4850*/  BSYNC B1 ;  /* 0x0000000000017941 */ /* 0x000fea0003800000 */
.L_x_146:
        /* <DEDUP_REMOVED lines=9> */
.L_x_149:
[----:B------:R-:W-:Y:S05]  /*48f0*/  BSYNC B1 ;  /* 0x0000000000017941 */ /* 0x000fea0003800000 */
.L_x_148:
        /* <DEDUP_REMOVED lines=10> */
.L_x_151:
[----:B------:R-:W-:Y:S05]  /*49a0*/  BSYNC B1 ;  /* 0x0000000000017941 */ /* 0x000fea0003800000 */
.L_x_150:
[----:B0----5:R-:W-:Y:S01]  /*49b0*/  IMAD.U32 R2, R19, 0x10000, RZ ;  /* 0x0001000013027824 */ /* 0x021fe200078e00ff */
[----:B------:R-:W-:Y:S01]  /*49c0*/  ISETP.GT.AND P0, PT, R3, 0x79, PT ;  /* 0x000000790300780c */ /* 0x000fe20003f04270 */
[----:B------:R-:W-:Y:S01]  /*49d0*/  @P2 IMAD.MOV.U32 R3, RZ, RZ, R9 ;  /* 0x000000ffff032224 */ /* 0x000fe200078e0009 */
[----:B------:R-:W-:Y:S01]  /*49e0*/  BSSY B1, `(.L_x_152) ;  /* 0x0000009000017945 */ /* 0x000fe20003800000 */
[----:B------:R-:W-:Y:S01]  /*49f0*/  FMUL R13, R2, R89 ;  /* 0x00000059020d7220 */ /* 0x000fe20000400000 */
[----:B------:R-:W-:Y:S01]  /*4a00*/  @P2 IMAD.MOV.U32 R2, RZ, RZ, R8 ;  /* 0x000000ffff022224 */ /* 0x000fe200078e0008 */
[----:B------:R-:W-:Y:S02]  /*4a10*/  ISETP.GT.AND P3, PT, R0, RZ, P0 ;  /* 0x000000ff0000720c */ /* 0x000fe40000764270 */
[----:B------:R-:W-:-:S05]  /*4a20*/  FFMA R13, R84, R88, R13 ;  /* 0x00000058540d7223 */ /* 0x000fca000000000d */
[----:B------:R-:W-:-:S05]  /*4a30*/  F2FP.BF16.F32.PACK_AB R13, RZ, R13 ;  /* 0x0000000dff0d723e */ /* 0x000fca00000010ff */
[----:B------:R0:W-:Y:S01]  /*4a40*/  @P2 STG.E.U16 desc[UR36][R2.64+0xf0], R13 ;  /* 0x0000f00d02002986 */ /* 0x0001e2000c101524 */
[----:B------:R-:W-:Y:S05]  /*4a50*/  @!P3 BRA `(.L_x_153) ;  /* 0x000000000004b947 */ /* 0x000fea0003800000 */
[----:B------:R0:W5:Y:S02]  /*4a60*/  LDG.E.LTC128B.U16 R19, desc[UR36][R4.64+0xf2] ;  /* 0x0000f22404137981 */ /* 0x000164000c1e1520 */
.L_x_153:
[----:B------:R-:W-:Y:S05]  /*4a70*/  BSYNC B1 ;  /* 0x0000000000017941 */ /* 0x000fea0003800000 */
.L_x_152:
        /* <DEDUP_REMOVED lines=9> */
.L_x_155:
[----:B------:R-:W-:Y:S05]  /*4b10*/  BSYNC B1 ;  /* 0x0000000000017941 */ /* 0x000fea0003800000 */
.L_x_154:
[----:B0----5:R-:W-:Y:S01]  /*4b20*/  IMAD.U32 R2, R19, 0x10000, RZ ;  /* 0x0001000013027824 */ /* 0x021fe200078e00ff */
[----:B------:R-:W-:Y:S01]  /*4b30*/  ISETP.GT.AND P0, PT, R0, 0x8, P0 ;  /* 0x000000080000780c */ /* 0x000fe20000704270 */
[----:B------:R-:W-:Y:S02]  /*4b40*/  BSSY B1, `(.L_x_156) ;  /* 0x000000a000017945 */ /* 0x000fe40003800000 */
[----:B------:R-:W-:Y:S01]  /*4b50*/  FMUL R3, R2, R89 ;  /* 0x0000005902037220 */ /* 0x000fe20000400000 */
[----:B------:R-:W-:-:S03]  /*4b60*/  @P1 IMAD.MOV.U32 R2, RZ, RZ, R10 ;  /* 0x000000ffff021224 */ /* 0x000fc600078e000a */
[----:B------:R-:W-:-:S05]  /*4b70*/  FFMA R3, R86, R88, R3 ;  /* 0x0000005856037223 */ /* 0x000fca0000000003 */
[----:B------:R-:W-:-:S04]  /*4b80*/  F2FP.BF16.F32.PACK_AB R3, RZ, R3 ;  /* 0x00000003ff03723e */ /* 0x000fc800000010ff */
[----:B----4-:R-:W-:Y:S01]  /*4b90*/  PRMT R4, R3, 0x7610, R4 ;  /* 0x0000761003047816 */ /* 0x010fe20000000004 */
[----:B------:R-:W-:-:S05]  /*4ba0*/  @P1 IMAD.MOV.U32 R3, RZ, RZ, R11 ;  /* 0x000000ffff031224 */ /* 0x000fca00078e000b */
[----:B------:R0:W-:Y:S01]  /*4bb0*/  @P1 STG.E.U16 desc[UR36][R2.64+0xf0], R4 ;  /* 0x0000f00402001986 */ /* 0x0001e2000c101524 */
[----:B------:R-:W-:Y:S05]  /*4bc0*/  @!P0 BRA `(.L_x_157) ;  /* 0x0000000000048947 */ /* 0x000fea0003800000 */
[----:B------:R4:W5:Y:S02]  /*4bd0*/  LDG.E.LTC128B.U16 R19, desc[UR36][R6.64+0xf2] ;  /* 0x0000f22406137981 */ /* 0x000964000c1e1520 */
.L_x_157:
[----:B------:R-:W-:Y:S05]  /*4be0*/  BSYNC B1 ;  /* 0x0000000000017941 */ /* 0x000fea0003800000 */
.L_x_156:
[----:B------:R-:W-:Y:S05]  /*4bf0*/  @!P0 BRA `(.L_x_158) ;  /* 0x0000001000e88947 */ /* 0x000fea0003800000 */
[----:B-----5:R-:W-:-:S04]  /*4c00*/  IMAD.U32 R0, R19, 0x10000, RZ ;  /* 0x0001000013007824 */ /* 0x020fc800078e00ff */
[----:B------:R-:W-:-:S04]  /*4c10*/  FMUL R0, R0, R89 ;  /* 0x0000005900007220 */ /* 0x000fc80000400000 */
[----:B------:R-:W-:-:S05]  /*4c20*/  FFMA R0, R87, R88, R0 ;  /* 0x0000005857007223 */ /* 0x000fca0000000000 */
[----:B------:R-:W-:-:S05]  /*4c30*/  F2FP.BF16.F32.PACK_AB R0, RZ, R0 ;  /* 0x00000000ff00723e */ /* 0x000fca00000010ff */
[----:B------:R0:W-:Y:S01]  /*4c40*/  STG.E.U16 desc[UR36][R10.64+0xf2], R0 ;  /* 0x0000f2000a007986 */ /* 0x0001e2000c101524 */
[----:B------:R-:W-:Y:S05]  /*4c50*/  BRA `(.L_x_158) ;  /* 0x0000001000d07947 */ /* 0x000fea0003800000 */
.L_x_33:
[----:B------:R-:W-:Y:S01]  /*4c60*/  ISETP.GT.AND P0, PT, R3, 0x1, PT ;  /* 0x000000010300780c */ /* 0x000fe20003f04270 */
[----:B------:R-:W-:Y:S01]  /*4c70*/  ULDC.64 UR4, c[0x0][0x5c0] ;  /* 0x0001700000047ab9 */ /* 0x000fe20000000a00 */
[-C--:B------:R-:W-:Y:S01]  /*4c80*/  FMUL R24, R24, R88.reuse ;  /* 0x0000005818187220 */ /* 0x080fe20000400000 */
[-C--:B------:R-:W-:Y:S01]  /*4c90*/  FMUL R25, R25, R88.reuse ;  /* 0x0000005819197220 */ /* 0x080fe20000400000 */
[----:B------:R-:W-:Y:S01]  /*4ca0*/  ISETP.GT.AND P3, PT, R0, RZ, P0 ;  /* 0x000000ff0000720c */ /* 0x000fe20000764270 */
[-C--:B------:R-:W-:Y:S01]  /*4cb0*/  FMUL R26, R26, R88.reuse ;  /* 0x000000581a1a7220 */ /* 0x080fe20000400000 */
[----:B------:R-:W-:Y:S01]  /*4cc0*/  LEA R4, P4, R104, UR4, 0x1 ;  /* 0x0000000468047c11 */ /* 0x000fe2000f8808ff */
[----:B------:R-:W-:Y:S01]  /*4cd0*/  FMUL R27, R27, R88 ;  /* 0x000000581b1b7220 */ /* 0x000fe20000400000 */
[----:B------:R-:W-:Y:S01]  /*4ce0*/  F2FP.BF16.F32.PACK_AB R24, RZ, R24 ;  /* 0x00000018ff18723e */ /* 0x000fe200000010ff */
[-C--:B------:R-:W-:Y:S01]  /*4cf0*/  FMUL R28, R28, R88.reuse ;  /* 0x000000581c1c7220 */ /* 0x080fe20000400000 */
[----:B------:R-:W-:Y:S01]  /*4d00*/  LEA.HI.X R5, R104, UR5, R9, 0x1, P4 ;  /* 0x0000000568057c11 */ /* 0x000fe2000a0f0c09 */
[-C--:B------:R-:W-:Y:S01]  /*4d10*/  FMUL R29, R29, R88.reuse ;  /* 0x000000581d1d7220 */ /* 0x080fe20000400000 */
[----:B------:R-:W-:Y:S01]  /*4d20*/  F2FP.BF16.F32.PACK_AB R25, RZ, R25 ;  /* 0x00000019ff19723e */ /* 0x000fe200000010ff */
[-C--:B------:R-:W-:Y:S01]  /*4d30*/  FMUL R30, R30, R88.reuse ;  /* 0x000000581e1e7220 */ /* 0x080fe20000400000 */
[----:B------:R-:W-:Y:S01]  /*4d40*/  SHF.L.U64.HI R7, R6, 0x4, R7 ;  /* 0x0000000406077819 */ /* 0x000fe20000010207 */
[----:B------:R-:W-:Y:S01]  /*4d50*/  @P1 STG.E.U16 desc[UR36][R4.64], R24 ;  /* 0x0000001804001986 */ /* 0x000fe2000c101524 */
[----:B------:R-:W-:Y:S01]  /*4d60*/  ISETP.GT.AND P1, PT, R3, 0x8, PT ;  /* 0x000000080300780c */ /* 0x000fe20003f24270 */
[----:B------:R-:W-:Y:S01]  /*4d70*/  FMUL R31, R31, R88 ;  /* 0x000000581f1f7220 */ /* 0x000fe20000400000 */
[----:B------:R-:W-:Y:S01]  /*4d80*/  ISETP.GT.AND P4, PT, R0, 0x8, P0 ;  /* 0x000000080000780c */ /* 0x000fe20000784270 */
[----:B------:R-:W-:Y:S01]  /*4d90*/  @P3 STG.E.U16 desc[UR36][R4.64+0x2], R25 ;  /* 0x0000021904003986 */ /* 0x000fe2000c101524 */
[----:B------:R-:W-:Y:S01]  /*4da0*/  LEA R6, P3, R6, R4, 0x4 ;  /* 0x0000000406067211 */ /* 0x000fe200078620ff */
[-C--:B------:R-:W-:Y:S01]  /*4db0*/  FMUL R32, R32, R88.reuse ;  /* 0x0000005820207220 */ /* 0x080fe20000400000 */
[C---:B------:R-:W-:Y:S01]  /*4dc0*/  ISETP.GT.AND P2, PT, R0.reuse, 0x8, P2 ;  /* 0x000000080000780c */ /* 0x040fe20001744270 */
[-C--:B------:R-:W-:Y:S01]  /*4dd0*/  FMUL R33, R33, R88.reuse ;  /* 0x0000005821217220 */ /* 0x080fe20000400000 */
[----:B------:R-:W-:Y:S01]  /*4de0*/  ISETP.GT.AND P0, PT, R3, 0x9, PT ;  /* 0x000000090300780c */ /* 0x000fe20003f04270 */
[----:B------:R-:W-:Y:S01]  /*4df0*/  IMAD.X R7, R7, 0x1, R5, P3 ;  /* 0x0000000107077824 */ /* 0x000fe200018e0605 */
[----:B------:R-:W-:Y:S01]  /*4e00*/  ISETP.GT.AND P5, PT, R0, RZ, P1 ;  /* 0x000000ff0000720c */ /* 0x000fe20000fa4270 */
[-C--:B------:R-:W-:Y:S01]  /*4e10*/  FMUL R34, R34, R88.reuse ;  /* 0x0000005822227220 */ /* 0x080fe20000400000 */
[----:B------:R-:W-:Y:S01]  /*4e20*/  ISETP.GT.AND P3, PT, R0, RZ, P0 ;  /* 0x000000ff0000720c */ /* 0x000fe20000764270 */
[----:B------:R-:W-:Y:S01]  /*4e30*/  FMUL R35, R35, R88 ;  /* 0x0000005823237220 */ /* 0x000fe20000400000 */
[----:B------:R-:W-:Y:S01]  /*4e40*/  F2FP.BF16.F32.PACK_AB R26, RZ, R26 ;  /* 0x0000001aff1a723e */ /* 0x000fe200000010ff */
[-C--:B------:R-:W-:Y:S01]  /*4e50*/  FMUL R36, R36, R88.reuse ;  /* 0x0000005824247220 */ /* 0x080fe20000400000 */
[----:B------:R-:W-:Y:S01]  /*4e60*/  F2FP.BF16.F32.PACK_AB R27, RZ, R27 ;  /* 0x0000001bff1b723e */ /* 0x000fe200000010ff */
[----:B------:R-:W-:Y:S01]  /*4e70*/  FMUL R37, R37, R88 ;  /* 0x0000005825257220 */ /* 0x000fe20000400000 */
[----:B------:R-:W-:Y:S01]  /*4e80*/  F2FP.BF16.F32.PACK_AB R28, RZ, R28 ;  /* 0x0000001cff1c723e */ /* 0x000fe200000010ff */
[----:B------:R-:W-:Y:S01]  /*4e90*/  @P2 STG.E.U16 desc[UR36][R6.64], R26 ;  /* 0x0000001a06002986 */ /* 0x000fe2000c101524 */
[----:B------:R-:W-:Y:S01]  /*4ea0*/  F2FP.BF16.F32.PACK_AB R29, RZ, R29 ;  /* 0x0000001dff1d723e */ /* 0x000fe200000010ff */
[-C--:B------:R-:W-:Y:S01]  /*4eb0*/  FMUL R38, R38, R88.reuse ;  /* 0x0000005826267220 */ /* 0x080fe20000400000 */
[C---:B------:R-:W-:Y:S01]  /*4ec0*/  ISETP.GT.AND P2, PT, R0.reuse, 0x8, P1 ;  /* 0x000000080000780c */ /* 0x040fe20000f44270 */
[----:B------:R-:W-:Y:S01]  /*4ed0*/  @P4 STG.E.U16 desc[UR36][R6.64+0x2], R27 ;  /* 0x0000021b06004986 */ /* 0x000fe2000c101524 */
[----:B------:R-:W-:Y:S01]  /*4ee0*/  ISETP.GT.AND P1, PT, R3, 0x10, PT ;  /* 0x000000100300780c */ /* 0x000fe20003f24270 */
[----:B------:R-:W-:Y:S01]  /*4ef0*/  FMUL R39, R39, R88 ;  /* 0x0000005827277220 */ /* 0x000fe20000400000 */
[----:B------:R-:W-:Y:S01]  /*4f00*/  F2FP.BF16.F32.PACK_AB R30, RZ, R30 ;  /* 0x0000001eff1e723e */ /* 0x000fe200000010ff */
[----:B------:R-:W-:Y:S01]  /*4f10*/  @P5 STG.E.U16 desc[UR36][R4.64+0x10], R28 ;  /* 0x0000101c04005986 */ /* 0x000fe2000c101524 */
[----:B------:R-:W-:Y:S01]  /*4f20*/  ISETP.GT.AND P4, PT, R0, RZ, P1 ;  /* 0x000000ff0000720c */ /* 0x000fe20000f84270 */
[-C--:B------:R-:W-:Y:S01]  /*4f30*/  FMUL R40, R40, R88.reuse ;  /* 0x0000005828287220 */ /* 0x080fe20000400000 */
[----:B------:R-:W-:Y:S01]  /*4f40*/  F2FP.BF16.F32.PACK_AB R31, RZ, R31 ;  /* 0x0000001fff1f723e */ /* 0x000fe200000010ff */
[----:B------:R-:W-:Y:S01]  /*4f50*/  @P3 STG.E.U16 desc[UR36][R4.64+0x12], R29 ;  /* 0x0000121d04003986 */ /* 0x000fe2000c101524 */
[----:B------:R-:W-:Y:S01]  /*4f60*/  ISETP.GT.AND P3, PT, R0, 0x8, P0 ;  /* 0x000000080000780c */ /* 0x000fe20000764270 */
[----:B------:R-:W-:Y:S01]  /*4f70*/  FMUL R41, R41, R88 ;  /* 0x0000005829297220 */ /* 0x000fe20000400000 */
[----:B------:R-:W-:Y:S01]  /*4f80*/  ISETP.GT.AND P0, PT, R3, 0x11, PT ;  /* 0x000000110300780c */ /* 0x000fe20003f04270 */
[----:B------:R-:W-:Y:S01]  /*4f90*/  @P2 STG.E.U16 desc[UR36][R6.64+0x10], R30 ;  /* 0x0000101e06002986 */ /* 0x000fe2000c101524 */
[----:B------:R-:W-:Y:S01]  /*4fa0*/  F2FP.BF16.F32.PACK_AB R32, RZ, R32 ;  /* 0x00000020ff20723e */ /* 0x000fe200000010ff */
[-C--:B------:R-:W-:Y:S01]  /*4fb0*/  FMUL R42, R42, R88.reuse ;  /* 0x000000582a2a7220 */ /* 0x080fe20000400000 */
[C---:B------:R-:W-:Y:S01]  /*4fc0*/  ISETP.GT.AND P5, PT, R0.reuse, RZ, P0 ;  /* 0x000000ff0000720c */ /* 0x040fe200007a4270 */
[-C--:B------:R-:W-:Y:S01]  /*4fd0*/  FMUL R43, R43, R88.reuse ;  /* 0x000000582b2b7220 */ /* 0x080fe20000400000 */
[----:B------:R-:W-:Y:S01]  /*4fe0*/  ISETP.GT.AND P2, PT, R0, 0x8, P1 ;  /* 0x000000080000780c */ /* 0x000fe20000f44270 */
[-C--:B------:R-:W-:Y:S01]  /*4ff0*/  FMUL R44, R44, R88.reuse ;  /* 0x000000582c2c7220 */ /* 0x080fe20000400000 */
[----:B------:R-:W-:Y:S01]  /*5000*/  ISETP.GT.AND P1, PT, R3, 0x18, PT ;  /* 0x000000180300780c */ /* 0x000fe20003f24270 */
[-C--:B------:R-:W-:Y:S01]  /*5010*/  FMUL R45, R45, R88.reuse ;  /* 0x000000582d2d7220 */ /* 0x080fe20000400000 */
[----:B------:R-:W-:Y:S01]  /*5020*/  F2FP.BF16.F32.PACK_AB R33, RZ, R33 ;  /* 0x00000021ff21723e */ /* 0x000fe200000010ff */
[----:B------:R-:W-:Y:S01]  /*5030*/  @P3 STG.E.U16 desc[UR36][R6.64+0x12], R31 ;  /* 0x0000121f06003986 */ /* 0x000fe2000c101524 */
[----:B------:R-:W-:Y:S01]  /*5040*/  ISETP.GT.AND P3, PT, R0, 0x8, P0 ;  /* 0x000000080000780c */ /* 0x000fe20000764270 */
[-C--:B------:R-:W-:Y:S01]  /*5050*/  FMUL R46, R46, R88.reuse ;  /* 0x000000582e2e7220 */ /* 0x080fe20000400000 */
[----:B------:R-:W-:Y:S01]  /*5060*/  ISETP.GT.AND P0, PT, R3, 0x19, PT ;  /* 0x000000190300780c */ /* 0x000fe20003f04270 */
[----:B------:R-:W-:Y:S01]  /*5070*/  @P4 STG.E.U16 desc[UR36][R4.64+0x20], R32 ;  /* 0x0000202004004986 */ /* 0x000fe2000c101524 */
[C---:B------:R-:W-:Y:S01]  /*5080*/  ISETP.GT.AND P4, PT, R0.reuse, RZ, P1 ;  /* 0x000000ff0000720c */ /* 0x040fe20000f84270 */
[----:B------:R-:W-:Y:S01]  /*5090*/  FMUL R47, R47, R88 ;  /* 0x000000582f2f7220 */ /* 0x000fe20000400000 */
[----:B------:R-:W-:Y:S01]  /*50a0*/  F2FP.BF16.F32.PACK_AB R34, RZ, R34 ;  /* 0x00000022ff22723e */ /* 0x000fe200000010ff */
[----:B------:R-:W-:Y:S01]  /*50b0*/  @P5 STG.E.U16 desc[UR36][R4.64+0x22], R33 ;  /* 0x0000222104005986 */ /* 0x000fe2000c101524 */
[----:B------:R-:W-:Y:S01]  /*50c0*/  ISETP.GT.AND P5, PT, R0, RZ, P0 ;  /* 0x000000ff0000720c */ /* 0x000fe200007a4270 */
[----:B------:R-:W-:Y:S01]  /*50d0*/  FMUL R48, R48, R88 ;  /* 0x0000005830307220 */ /* 0x000fe20000400000 */
[----:B------:R-:W-:Y:S01]  /*50e0*/  F2FP.BF16.F32.PACK_AB R35, RZ, R35 ;  /* 0x00000023ff23723e */ /* 0x000fe200000010ff */
[----:B------:R-:W-:Y:S01]  /*50f0*/  @P2 STG.E.U16 desc[UR36][R6.64+0x20], R34 ;  /* 0x0000202206002986 */ /* 0x000fe2000c101524 */
[----:B------:R-:W-:Y:S01]  /*5100*/  F2FP.BF16.F32.PACK_AB R36, RZ, R36 ;  /* 0x00000024ff24723e */ /* 0x000fe200000010ff */
[-C--:B------:R-:W-:Y:S01]  /*5110*/  FMUL R49, R49, R88.reuse ;  /* 0x0000005831317220 */ /* 0x080fe20000400000 */
[----:B------:R-:W-:Y:S01]  /*5120*/  ISETP.GT.AND P2, PT, R0, 0x8, P1 ;  /* 0x000000080000780c */ /* 0x000fe20000f44270 */
[----:B------:R-:W-:Y:S01]  /*5130*/  @P3 STG.E.U16 desc[UR36][R6.64+0x22], R35 ;  /* 0x0000222306003986 */ /* 0x000fe2000c101524 */
[----:B------:R-:W-:Y:S01]  /*5140*/  ISETP.GT.AND P1, PT, R3, 0x20, PT ;  /* 0x000000200300780c */ /* 0x000fe20003f24270 */
[-C--:B------:R-:W-:Y:S01]  /*5150*/  FMUL R50, R50, R88.reuse ;  /* 0x0000005832327220 */ /* 0x080fe20000400000 */
[----:B------:R-:W-:Y:S01]  /*5160*/  F2FP.BF16.F32.PACK_AB R37, RZ, R37 ;  /* 0x00000025ff25723e */ /* 0x000fe200000010ff */
[----:B------:R-:W-:Y:S01]  /*5170*/  @P4 STG.E.U16 desc[UR36][R4.64+0x30], R36 ;  /* 0x0000302404004986 */ /* 0x000fe2000c101524 */
[C---:B------:R-:W-:Y:S01]  /*5180*/  ISETP.GT.AND P3, PT, R0.reuse, 0x8, P0 ;  /* 0x000000080000780c */ /* 0x040fe20000764270 */
[-C--:B------:R-:W-:Y:S01]  /*5190*/  FMUL R51, R51, R88.reuse ;  /* 0x0000005833337220 */ /* 0x080fe20000400000 */
[----:B------:R-:W-:Y:S01]  /*51a0*/  ISETP.GT.AND P0, PT, R3, 0x21, PT ;  /* 0x000000210300780c */ /* 0x000fe20003f04270 */
[----:B------:R-:W-:Y:S01]  /*51b0*/  @P5 STG.E.U16 desc[UR36][R4.64+0x32], R37 ;  /* 0x0000322504005986 */ /* 0x000fe2000c101524 */
[----:B------:R-:W-:Y:S01]  /*51c0*/  ISETP.GT.AND P4, PT, R0, RZ, P1 ;  /* 0x000000ff0000720c */ /* 0x000fe20000f84270 */
[----:B------:R-:W-:Y:S01]  /*51d0*/  FMUL R52, R52, R88 ;  /* 0x0000005834347220 */ /* 0x000fe20000400000 */
[----:B------:R-:W-:Y:S01]  /*51e0*/  F2FP.BF16.F32.PACK_AB R38, RZ, R38 ;  /* 0x00000026ff26723e */ /* 0x000fe200000010ff */
[-C--:B------:R-:W-:Y:S01]  /*51f0*/  FMUL R53, R53, R88.reuse ;  /* 0x0000005835357220 */ /* 0x080fe20000400000 */
        /* <DEDUP_REMOVED lines=113> */
[----:B------:R-:W-:Y:S01]  /*5910*/  FMUL R87, R87, R88 ;  /* 0x0000005857577220 */ /* 0x000fe20000400000 */
[----:B------:R-:W-:Y:S01]  /*5920*/  ISETP.GT.AND P0, PT, R3, 0x51, PT ;  /* 0x000000510300780c */ /* 0x000fe20003f04270 */
[----:B------:R-:W-:Y:S01]  /*5930*/  @P5 STG.E.U16 desc[UR36][R4.64+0x92], R61 ;  /* 0x0000923d04005986 */ /* 0x000fe2000c101524 */
[----:B------:R-:W-:-:S02]  /*5940*/  ISETP.GT.AND P4, PT, R0, RZ, P1 ;  /* 0x000000ff0000720c */ /* 0x000fc40000f84270 */
[----:B------:R-:W-:Y:S02]  /*5950*/  F2FP.BF16.F32.PACK_AB R62, RZ, R62 ;  /* 0x0000003eff3e723e */ /* 0x000fe400000010ff */
[C---:B------:R-:W-:Y:S02]  /*5960*/  ISETP.GT.AND P5, PT, R0.reuse, RZ, P0 ;  /* 0x000000ff0000720c */ /* 0x040fe400007a4270 */
[----:B------:R-:W-:Y:S01]  /*5970*/  F2FP.BF16.F32.PACK_AB R63, RZ, R63 ;  /* 0x0000003fff3f723e */ /* 0x000fe200000010ff */
[----:B------:R-:W-:Y:S01]  /*5980*/  @P2 STG.E.U16 desc[UR36][R6.64+0x90], R62 ;  /* 0x0000903e06002986 */ /* 0x000fe2000c101524 */
[----:B------:R-:W-:Y:S02]  /*5990*/  F2FP.BF16.F32.PACK_AB R64, RZ, R64 ;  /* 0x00000040ff40723e */ /* 0x000fe400000010ff */
[----:B------:R-:W-:Y:S01]  /*59a0*/  ISETP.GT.AND P2, PT, R0, 0x8, P1 ;  /* 0x000000080000780c */ /* 0x000fe20000f44270 */
[----:B------:R-:W-:Y:S01]  /*59b0*/  @P3 STG.E.U16 desc[UR36][R6.64+0x92], R63 ;  /* 0x0000923f06003986 */ /* 0x000fe2000c101524 */
[----:B------:R-:W-:-:S02]  /*59c0*/  ISETP.GT.AND P1, PT, R3, 0x58, PT ;  /* 0x000000580300780c */ /* 0x000fc40003f24270 */
[----:B------:R-:W-:Y:S01]  /*59d0*/  F2FP.BF16.F32.PACK_AB R65, RZ, R65 ;  /* 0x00000041ff41723e */ /* 0x000fe200000010ff */
[----:B------:R-:W-:Y:S01]  /*59e0*/  @P4 STG.E.U16 desc[UR36][R4.64+0xa0], R64 ;  /* 0x0000a04004004986 */ /* 0x000fe2000c101524 */
[C---:B------:R-:W-:Y:S02]  /*59f0*/  ISETP.GT.AND P3, PT, R0.reuse, 0x8, P0 ;  /* 0x000000080000780c */ /* 0x040fe40000764270 */
[----:B------:R-:W-:Y:S01]  /*5a00*/  ISETP.GT.AND P0, PT, R3, 0x59, PT ;  /* 0x000000590300780c */ /* 0x000fe20003f04270 */
[----:B------:R-:W-:Y:S01]  /*5a10*/  @P5 STG.E.U16 desc[UR36][R4.64+0xa2], R65 ;  /* 0x0000a24104005986 */ /* 0x000fe2000c101524 */
[C---:B------:R-:W-:Y:S02]  /*5a20*/  ISETP.GT.AND P4, PT, R0.reuse, RZ, P1 ;  /* 0x000000ff0000720c */ /* 0x040fe40000f84270 */
[----:B------:R-:W-:Y:S02]  /*5a30*/  F2FP.BF16.F32.PACK_AB R66, RZ, R66 ;  /* 0x00000042ff42723e */ /* 0x000fe400000010ff */
[----:B------:R-:W-:-:S02]  /*5a40*/  ISETP.GT.AND P5, PT, R0, RZ, P0 ;  /* 0x000000ff0000720c */ /* 0x000fc400007a4270 */
[----:B------:R-:W-:Y:S01]  /*5a50*/  F2FP.BF16.F32.PACK_AB R67, RZ, R67 ;  /* 0x00000043ff43723e */ /* 0x000fe200000010ff */
[----:B------:R-:W-:Y:S01]  /*5a60*/  @P2 STG.E.U16 desc[UR36][R6.64+0xa0], R66 ;  /* 0x0000a04206002986 */ /* 0x000fe2000c101524 */
[----:B------:R-:W-:Y:S02]  /*5a70*/  F2FP.BF16.F32.PACK_AB R68, RZ, R68 ;  /* 0x00000044ff44723e */ /* 0x000fe400000010ff */
[C---:B------:R-:W-:Y:S01]  /*5a80*/  ISETP.GT.AND P2, PT, R0.reuse, 0x8, P1 ;  /* 0x000000080000780c */ /* 0x040fe20000f44270 */
[----:B------:R-:W-:Y:S01]  /*5a90*/  @P3 STG.E.U16 desc[UR36][R6.64+0xa2], R67 ;  /* 0x0000a24306003986 */ /* 0x000fe2000c101524 */
[----:B------:R-:W-:Y:S02]  /*5aa0*/  ISETP.GT.AND P1, PT, R3, 0x60, PT ;  /* 0x000000600300780c */ /* 0x000fe40003f24270 */
[----:B------:R-:W-:Y:S01]  /*5ab0*/  F2FP.BF16.F32.PACK_AB R69, RZ, R69 ;  /* 0x00000045ff45723e */ /* 0x000fe200000010ff */
[----:B------:R-:W-:Y:S01]  /*5ac0*/  @P4 STG.E.U16 desc[UR36][R4.64+0xb0], R68 ;  /* 0x0000b04404004986 */ /* 0x000fe2000c101524 */
[----:B------:R-:W-:-:S02]  /*5ad0*/  ISETP.GT.AND P3, PT, R0, 0x8, P0 ;  /* 0x000000080000780c */ /* 0x000fc40000764270 */
[----:B------:R-:W-:Y:S01]  /*5ae0*/  ISETP.GT.AND P0, PT, R3, 0x61, PT ;  /* 0x000000610300780c */ /* 0x000fe20003f04270 */
[----:B------:R-:W-:Y:S01]  /*5af0*/  @P5 STG.E.U16 desc[UR36][R4.64+0xb2], R69 ;  /* 0x0000b24504005986 */ /* 0x000fe2000c101524 */
[C---:B------:R-:W-:Y:S02]  /*5b00*/  ISETP.GT.AND P4, PT, R0.reuse, RZ, P1 ;  /* 0x000000ff0000720c */ /* 0x040fe40000f84270 */
[----:B------:R-:W-:Y:S02]  /*5b10*/  ISETP.GT.AND P5, PT, R0, RZ, P0 ;  /* 0x000000ff0000720c */ /* 0x000fe400007a4270 */
[----:B------:R-:W-:Y:S02]  /*5b20*/  F2FP.BF16.F32.PACK_AB R70, RZ, R70 ;  /* 0x00000046ff46723e */ /* 0x000fe400000010ff */
[----:B------:R-:W-:Y:S02]  /*5b30*/  F2FP.BF16.F32.PACK_AB R71, RZ, R71 ;  /* 0x00000047ff47723e */ /* 0x000fe400000010ff */
[----:B------:R-:W-:Y:S01]  /*5b40*/  F2FP.BF16.F32.PACK_AB R72, RZ, R72 ;  /* 0x00000048ff48723e */ /* 0x000fe200000010ff */
[----:B------:R-:W-:Y:S01]  /*5b50*/  @P2 STG.E.U16 desc[UR36][R6.64+0xb0], R70 ;  /* 0x0000b04606002986 */ /* 0x000fe2000c101524 */
[----:B------:R-:W-:-:S02]  /*5b60*/  F2FP.BF16.F32.PACK_AB R73, RZ, R73 ;  /* 0x00000049ff49723e */ /* 0x000fc400000010ff */
[C---:B------:R-:W-:Y:S01]  /*5b70*/  ISETP.GT.AND P1, PT, R0.reuse, 0x8, P1 ;  /* 0x000000080000780c */ /* 0x040fe20000f24270 */
[----:B------:R-:W-:Y:S01]  /*5b80*/  @P3 STG.E.U16 desc[UR36][R6.64+0xb2], R71 ;  /* 0x0000b24706003986 */ /* 0x000fe2000c101524 */
[C---:B------:R-:W-:Y:S02]  /*5b90*/  ISETP.GT.AND P2, PT, R0.reuse, 0x8, P0 ;  /* 0x000000080000780c */ /* 0x040fe40000744270 */
[C---:B------:R-:W-:Y:S01]  /*5ba0*/  ISETP.GT.AND P0, PT, R3.reuse, 0x69, PT ;  /* 0x000000690300780c */ /* 0x040fe20003f04270 */
[----:B------:R-:W-:Y:S01]  /*5bb0*/  @P4 STG.E.U16 desc[UR36][R4.64+0xc0], R72 ;  /* 0x0000c04804004986 */ /* 0x000fe2000c101524 */
[----:B------:R-:W-:Y:S02]  /*5bc0*/  ISETP.GT.AND P4, PT, R3, 0x68, PT ;  /* 0x000000680300780c */ /* 0x000fe40003f84270 */
[----:B------:R-:W-:Y:S01]  /*5bd0*/  F2FP.BF16.F32.PACK_AB R74, RZ, R74 ;  /* 0x0000004aff4a723e */ /* 0x000fe200000010ff */
[----:B------:R-:W-:Y:S01]  /*5be0*/  @P5 STG.E.U16 desc[UR36][R4.64+0xc2], R73 ;  /* 0x0000c24904005986 */ /* 0x000fe2000c101524 */
[----:B------:R-:W-:-:S02]  /*5bf0*/  ISETP.GT.AND P5, PT, R0, RZ, P4 ;  /* 0x000000ff0000720c */ /* 0x000fc400027a4270 */
[C---:B------:R-:W-:Y:S01]  /*5c00*/  ISETP.GT.AND P3, PT, R0.reuse, RZ, P0 ;  /* 0x000000ff0000720c */ /* 0x040fe20000764270 */
[----:B------:R-:W-:Y:S01]  /*5c10*/  @P1 STG.E.U16 desc[UR36][R6.64+0xc0], R74 ;  /* 0x0000c04a06001986 */ /* 0x000fe2000c101524 */
[----:B------:R-:W-:Y:S02]  /*5c20*/  F2FP.BF16.F32.PACK_AB R75, RZ, R75 ;  /* 0x0000004bff4b723e */ /* 0x000fe400000010ff */
[----:B------:R-:W-:Y:S02]  /*5c30*/  F2FP.BF16.F32.PACK_AB R76, RZ, R76 ;  /* 0x0000004cff4c723e */ /* 0x000fe400000010ff */
[C---:B------:R-:W-:Y:S01]  /*5c40*/  ISETP.GT.AND P4, PT, R0.reuse, 0x8, P4 ;  /* 0x000000080000780c */ /* 0x040fe20002784270 */
[----:B------:R-:W-:Y:S01]  /*5c50*/  @P2 STG.E.U16 desc[UR36][R6.64+0xc2], R75 ;  /* 0x0000c24b06002986 */ /* 0x000fe2000c101524 */
[----:B------:R-:W-:Y:S02]  /*5c60*/  F2FP.BF16.F32.PACK_AB R77, RZ, R77 ;  /* 0x0000004dff4d723e */ /* 0x000fe400000010ff */
[----:B------:R-:W-:Y:S01]  /*5c70*/  ISETP.GT.AND P2, PT, R3, 0x71, PT ;  /* 0x000000710300780c */ /* 0x000fe20003f44270 */
[----:B------:R-:W-:Y:S01]  /*5c80*/  @P5 STG.E.U16 desc[UR36][R4.64+0xd0], R76 ;  /* 0x0000d04c04005986 */ /* 0x000fe2000c101524 */
[----:B------:R-:W-:-:S02]  /*5c90*/  ISETP.GT.AND P5, PT, R0, 0x8, P0 ;  /* 0x000000080000780c */ /* 0x000fc400007a4270 */
[C---:B------:R-:W-:Y:S01]  /*5ca0*/  ISETP.GT.AND P1, PT, R3.reuse, 0x78, PT ;  /* 0x000000780300780c */ /* 0x040fe20003f24270 */
[----:B------:R-:W-:Y:S01]  /*5cb0*/  @P3 STG.E.U16 desc[UR36][R4.64+0xd2], R77 ;  /* 0x0000d24d04003986 */ /* 0x000fe2000c101524 */
[C---:B------:R-:W-:Y:S02]  /*5cc0*/  ISETP.GT.AND P3, PT, R3.reuse, 0x70, PT ;  /* 0x000000700300780c */ /* 0x040fe40003f64270 */
[----:B------:R-:W-:Y:S01]  /*5cd0*/  ISETP.GT.AND P0, PT, R3, 0x79, PT ;  /* 0x000000790300780c */ /* 0x000fe20003f04270 */
[----:B------:R-:W-:Y:S01]  /*5ce0*/  @P4 IMAD.MOV.U32 R2, RZ, RZ, R6 ;  /* 0x000000ffff024224 */ /* 0x000fe200078e0006 */
[----:B------:R-:W-:Y:S01]  /*5cf0*/  F2FP.BF16.F32.PACK_AB R78, RZ, R78 ;  /* 0x0000004eff4e723e */ /* 0x000fe200000010ff */
[----:B------:R-:W-:Y:S01]  /*5d00*/  @P4 IMAD.MOV.U32 R3, RZ, RZ, R7 ;  /* 0x000000ffff034224 */ /* 0x000fe200078e0007 */
[----:B------:R-:W-:Y:S02]  /*5d10*/  F2FP.BF16.F32.PACK_AB R79, RZ, R79 ;  /* 0x0000004fff4f723e */ /* 0x000fe400000010ff */
[----:B------:R-:W-:-:S02]  /*5d20*/  F2FP.BF16.F32.PACK_AB R80, RZ, R80 ;  /* 0x00000050ff50723e */ /* 0x000fc400000010ff */
[----:B------:R0:W-:Y:S01]  /*5d30*/  @P4 STG.E.U16 desc[UR36][R2.64+0xd0], R78 ;  /* 0x0000d04e02004986 */ /* 0x0001e2000c101524 */
[C---:B------:R-:W-:Y:S02]  /*5d40*/  ISETP.GT.AND P4, PT, R0.reuse, RZ, P2 ;  /* 0x000000ff0000720c */ /* 0x040fe40001784270 */
[----:B------:R-:W-:Y:S02]  /*5d50*/  F2FP.BF16.F32.PACK_AB R81, RZ, R81 ;  /* 0x00000051ff51723e */ /* 0x000fe400000010ff */
[----:B------:R-:W-:Y:S02]  /*5d60*/  ISETP.GT.AND P2, PT, R0, 0x8, P2 ;  /* 0x000000080000780c */ /* 0x000fe40001744270 */
[----:B------:R-:W-:Y:S02]  /*5d70*/  F2FP.BF16.F32.PACK_AB R82, RZ, R82 ;  /* 0x00000052ff52723e */ /* 0x000fe400000010ff */
[----:B------:R-:W-:Y:S02]  /*5d80*/  F2FP.BF16.F32.PACK_AB R83, RZ, R83 ;  /* 0x00000053ff53723e */ /* 0x000fe400000010ff */
[----:B------:R-:W-:Y:S01]  /*5d90*/  F2FP.BF16.F32.PACK_AB R84, RZ, R84 ;  /* 0x00000054ff54723e */ /* 0x000fe200000010ff */
[----:B0-----:R-:W-:Y:S01]  /*5da0*/  @P5 IMAD.MOV.U32 R2, RZ, RZ, R6 ;  /* 0x000000ffff025224 */ /* 0x001fe200078e0006 */
[----:B------:R-:W-:Y:S01]  /*5db0*/  F2FP.BF16.F32.PACK_AB R85, RZ, R85 ;  /* 0x00000055ff55723e */ /* 0x000fe200000010ff */
[----:B------:R-:W-:Y:S01]  /*5dc0*/  @P5 IMAD.MOV.U32 R3, RZ, RZ, R7 ;  /* 0x000000ffff035224 */ /* 0x000fe200078e0007 */
[----:B------:R-:W-:-:S02]  /*5dd0*/  F2FP.BF16.F32.PACK_AB R86, RZ, R86 ;  /* 0x00000056ff56723e */ /* 0x000fc400000010ff */
[----:B------:R-:W-:Y:S02]  /*5de0*/  F2FP.BF16.F32.PACK_AB R87, RZ, R87 ;  /* 0x00000057ff57723e */ /* 0x000fe400000010ff */
[----:B------:R0:W-:Y:S01]  /*5df0*/  @P5 STG.E.U16 desc[UR36][R2.64+0xd2], R79 ;  /* 0x0000d24f02005986 */ /* 0x0001e2000c101524 */
[C---:B------:R-:W-:Y:S02]  /*5e00*/  ISETP.GT.AND P5, PT, R0.reuse, RZ, P3 ;  /* 0x000000ff0000720c */ /* 0x040fe40001fa4270 */
[----:B------:R-:W-:-:S11]  /*5e10*/  ISETP.GT.AND P3, PT, R0, 0x8, P3 ;  /* 0x000000080000780c */ /* 0x000fd60001f64270 */
[----:B0-----:R-:W-:Y:S02]  /*5e20*/  @P5 IMAD.MOV.U32 R2, RZ, RZ, R4 ;  /* 0x000000ffff025224 */ /* 0x001fe400078e0004 */
[----:B------:R-:W-:-:S05]  /*5e30*/  @P5 IMAD.MOV.U32 R3, RZ, RZ, R5 ;  /* 0x000000ffff035224 */ /* 0x000fca00078e0005 */
[----:B------:R0:W-:Y:S01]  /*5e40*/  @P5 STG.E.U16 desc[UR36][R2.64+0xe0], R80 ;  /* 0x0000e05002005986 */ /* 0x0001e2000c101524 */
[C---:B------:R-:W-:Y:S02]  /*5e50*/  ISETP.GT.AND P5, PT, R0.reuse, RZ, P0 ;  /* 0x000000ff0000720c */ /* 0x040fe400007a4270 */
[----:B------:R-:W-:Y:S01]  /*5e60*/  ISETP.GT.AND P0, PT, R0, 0x8, P0 ;  /* 0x000000080000780c */ /* 0x000fe20000704270 */
[----:B0-----:R-:W-:Y:S02]  /*5e70*/  @P4 IMAD.MOV.U32 R2, RZ, RZ, R4 ;  /* 0x000000ffff024224 */ /* 0x001fe400078e0004 */
[----:B------:R-:W-:-:S05]  /*5e80*/  @P4 IMAD.MOV.U32 R3, RZ, RZ, R5 ;  /* 0x000000ffff034224 */ /* 0x000fca00078e0005 */
[----:B------:R0:W-:Y:S01]  /*5e90*/  @P4 STG.E.U16 desc[UR36][R2.64+0xe2], R81 ;  /* 0x0000e25102004986 */ /* 0x0001e2000c101524 */
[C---:B------:R-:W-:Y:S02]  /*5ea0*/  ISETP.GT.AND P4, PT, R0.reuse, RZ, P1 ;  /* 0x000000ff0000720c */ /* 0x040fe40000f84270 */
[----:B------:R-:W-:Y:S01]  /*5eb0*/  ISETP.GT.AND P1, PT, R0, 0x8, P1 ;  /* 0x000000080000780c */ /* 0x000fe20000f24270 */
[----:B0-----:R-:W-:Y:S02]  /*5ec0*/  @P3 IMAD.MOV.U32 R2, RZ, RZ, R6 ;  /* 0x000000ffff023224 */ /* 0x001fe400078e0006 */
[----:B------:R-:W-:-:S05]  /*5ed0*/  @P3 IMAD.MOV.U32 R3, RZ, RZ, R7 ;  /* 0x000000ffff033224 */ /* 0x000fca00078e0007 */
[----:B------:R0:W-:Y:S02]  /*5ee0*/  @P3 STG.E.U16 desc[UR36][R2.64+0xe0], R82 ;  /* 0x0000e05202003986 */ /* 0x0001e4000c101524 */
[----:B0-----:R-:W-:Y:S02]  /*5ef0*/  @P2 IMAD.MOV.U32 R2, RZ, RZ, R6 ;  /* 0x000000ffff022224 */ /* 0x001fe400078e0006 */
[----:B------:R-:W-:-:S05]  /*5f00*/  @P2 IMAD.MOV.U32 R3, RZ, RZ, R7 ;  /* 0x000000ffff032224 */ /* 0x000fca00078e0007 */
[----:B------:R0:W-:Y:S02]  /*5f10*/  @P2 STG.E.U16 desc[UR36][R2.64+0xe2], R83 ;  /* 0x0000e25302002986 */ /* 0x0001e4000c101524 */
[----:B0-----:R-:W-:Y:S02]  /*5f20*/  @P4 IMAD.MOV.U32 R2, RZ, RZ, R4 ;  /* 0x000000ffff024224 */ /* 0x001fe400078e0004 */
[----:B------:R-:W-:-:S05]  /*5f30*/  @P4 IMAD.MOV.U32 R3, RZ, RZ, R5 ;  /* 0x000000ffff034224 */ /* 0x000fca00078e0005 */
[----:B------:R0:W-:Y:S04]  /*5f40*/  @P4 STG.E.U16 desc[UR36][R2.64+0xf0], R84 ;  /* 0x0000f05402004986 */ /* 0x0001e8000c101524 */
[----:B------:R1:W-:Y:S01]  /*5f50*/  @P5 STG.E.U16 desc[UR36][R4.64+0xf2], R85 ;  /* 0x0000f25504005986 */ /* 0x0003e2000c101524 */
[----:B0-----:R-:W-:Y:S02]  /*5f60*/  @P1 IMAD.MOV.U32 R2, RZ, RZ, R6 ;  /* 0x000000ffff021224 */ /* 0x001fe400078e0006 */
[----:B------:R-:W-:-:S05]  /*5f70*/  @P1 IMAD.MOV.U32 R3, RZ, RZ, R7 ;  /* 0x000000ffff031224 */ /* 0x000fca00078e0007 */
[----:B------:R1:W-:Y:S04]  /*5f80*/  @P1 STG.E.U16 desc[UR36][R2.64+0xf0], R86 ;  /* 0x0000f05602001986 */ /* 0x0003e8000c101524 */
[----:B------:R1:W-:Y:S02]  /*5f90*/  @P0 STG.E.U16 desc[UR36][R6.64+0xf2], R87 ;  /* 0x0000f25706000986 */ /* 0x0003e4000c101524 */
.L_x_158:
[----:B------:R-:W-:Y:S05]  /*5fa0*/  BSYNC B0 ;  /* 0x0000000000007941 */ /* 0x000fea0003800000 */
.L_x_32:
[----:B01----:R-:W2:Y:S01]  /*5fb0*/  LDL.64 R2, [R1] ;  /* 0x0000000001027983 */ /* 0x003ea20000100a00 */
[----:B------:R-:W-:Y:S01]  /*5fc0*/  ULDC.64 UR4, c[0x0][0x650] ;  /* 0x0001940000047ab9 */ /* 0x000fe20000000a00 */
[----:B------:R0:W-:Y:S01]  /*5fd0*/  SYNCS.ARRIVE.TRANS64.A1T0 RZ, [R96+UR47], RZ ;  /* 0x000000ff60ff79a7 */ /* 0x0001e2000810002f */
[----:B------:R-:W-:Y:S01]  /*5fe0*/  PRMT R0, RZ, 0x7610, R0 ;  /* 0x00007610ff007816 */ /* 0x000fe20000000000 */
[----:B-----5:R-:W-:Y:S02]  /*5ff0*/  IMAD.MOV.U32 R19, RZ, RZ, -0x1 ;  /* 0xffffffffff137424 */ /* 0x020fe400078e00ff */
[----:B------:R-:W-:Y:S01]  /*6000*/  IMAD.MOV.U32 R22, RZ, RZ, -0x1 ;  /* 0xffffffffff167424 */ /* 0x000fe200078e00ff */
[----:B--2---:R-:W-:-:S04]  /*6010*/  LEA R18, P0, R2, R18, 0x1 ;  /* 0x0000001202127211 */ /* 0x004fc800078008ff */
[----:B------:R-:W-:Y:S01]  /*6020*/  LEA.HI.X R17, R2, R17, R23, 0x1, P0 ;  /* 0x0000001102117211 */ /* 0x000fe200000f0c17 */
[----:B------:R-:W-:Y:S01]  /*6030*/  IMAD.MOV.U32 R2, RZ, RZ, -0x1 ;  /* 0xffffffffff027424 */ /* 0x000fe200078e00ff */
[----:B------:R-:W-:-:S04]  /*6040*/  ISETP.GE.U32.AND P0, PT, R18, UR4, PT ;  /* 0x0000000412007c0c */ /* 0x000fc8000bf06070 */
[----:B------:R-:W-:-:S13]  /*6050*/  ISETP.GE.U32.AND.EX P0, PT, R17, UR5, PT, P0 ;  /* 0x0000000511007c0c */ /* 0x000fda000bf06100 */
[----:B0-----:R-:W-:Y:S05]  /*6060*/  @P0 BRA `(.L_x_159) ;  /* 0x0000000400700947 */ /* 0x001fea0003800000 */
[----:B------:R-:W0:Y:S01]  /*6070*/  S2R R10, SR_CTAID.X ;  /* 0x00000000000a7919 */ /* 0x000e220000002500 */
[----:B------:R-:W1:Y:S01]  /*6080*/  LDC.64 R8, c[0x0][0x628] ;  /* 0x00018a00ff087b82 */ /* 0x000e620000000a00 */
[----:B------:R-:W-:Y:S01]  /*6090*/  ULDC UR4, c[0x0][0x150] ;  /* 0x0000540000047ab9 */ /* 0x000fe20000000800 */
[----:B---34-:R-:W-:Y:S01]  /*60a0*/  IMAD.MOV.U32 R6, RZ, RZ, R18 ;  /* 0x000000ffff067224 */ /* 0x018fe200078e0012 */
[----:B------:R-:W2:Y:S01]  /*60b0*/  S2R R20, SR_CTAID.Y ;  /* 0x0000000000147919 */ /* 0x000ea20000002600 */
[----:B------:R-:W-:-:S04]  /*60c0*/  IMAD.MOV.U32 R7, RZ, RZ, R17 ;  /* 0x000000ffff077224 */ /* 0x000fc800078e0011 */
[----:B------:R-:W3:Y:S08]  /*60d0*/  LDC R15, c[0x0][0x144] ;  /* 0x00005100ff0f7b82 */ /* 0x000ef00000000800 */
[----:B------:R-:W4:Y:S08]  /*60e0*/  LDC R0, c[0x0][0x630] ;  /* 0x00018c00ff007b82 */ /* 0x000f300000000800 */
[----:B------:R-:W2:Y:S01]  /*60f0*/  LDC.64 R12, c[0x0][0x620] ;  /* 0x00018800ff0c7b82 */ /* 0x000ea20000000a00 */
[----:B-1----:R-:W-:-:S04]  /*6100*/  ISETP.NE.U32.AND P0, PT, R8, RZ, PT ;  /* 0x000000ff0800720c */ /* 0x002fc80003f05070 */
[----:B------:R-:W-:Y:S02]  /*6110*/  ISETP.NE.AND.EX P0, PT, R9, RZ, PT, P0 ;  /* 0x000000ff0900720c */ /* 0x000fe40003f05300 */
[----:B0-----:R-:W-:-:S05]  /*6120*/  I2FP.F32.U32 R2, R10 ;  /* 0x0000000a00027245 */ /* 0x001fca0000201000 */
[----:B------:R-:W-:-:S04]  /*6130*/  FMUL R2, R2, UR4 ;  /* 0x0000000402027c20 */ /* 0x000fc80008400000 */
[----:B------:R0:W1:Y:S02]  /*6140*/  F2I.U32.TRUNC.NTZ R14, R2 ;  /* 0x00000002000e7305 */ /* 0x000064000020f000 */
[----:B---34-:R-:W-:Y:S05]  /*6150*/  @!P0 BRA `(.L_x_160) ;  /* 0x0000000000288947 */ /* 0x018fea0003800000 */
[----:B------:R-:W3:Y:S02]  /*6160*/  LDC R3, c[0x0][0x634] ;  /* 0x00018d00ff037b82 */ /* 0x000ee40000000800 */
[----:B---3--:R-:W-:-:S05]  /*6170*/  IADD3 R7, P0, R18, R3, RZ ;  /* 0x0000000312077210 */ /* 0x008fca0007f1e0ff */
[----:B------:R-:W-:-:S04]  /*6180*/  IMAD.X R11, RZ, RZ, R17, P0 ;  /* 0x000000ffff0b7224 */ /* 0x000fc800000e0611 */
[----:B0-----:R-:W-:-:S04]  /*6190*/  IMAD.WIDE.U32 R2, R11, R8, RZ ;  /* 0x000000080b027225 */ /* 0x001fc800078e00ff */
[----:B------:R-:W-:-:S04]  /*61a0*/  IMAD.WIDE.U32 R4, P0, R7, R9, R2 ;  /* 0x0000000907047225 */ /* 0x000fc80007800002 */
[----:B------:R-:W-:-:S04]  /*61b0*/  IMAD.WIDE.U32 R2, R7, R8, RZ ;  /* 0x0000000807027225 */ /* 0x000fc800078e00ff */
[----:B------:R-:W-:Y:S01]  /*61c0*/  IMAD.X R7, RZ, RZ, RZ, P0 ;  /* 0x000000ffff077224 */ /* 0x000fe200000e06ff */
[----:B------:R-:W-:Y:S01]  /*61d0*/  IADD3 RZ, P0, R3, R4, RZ ;  /* 0x0000000403ff7210 */ /* 0x000fe20007f1e0ff */
[----:B------:R-:W-:-:S04]  /*61e0*/  IMAD.MOV.U32 R6, RZ, RZ, R5 ;  /* 0x000000ffff067224 */ /* 0x000fc800078e0005 */
[----:B------:R-:W-:-:S08]  /*61f0*/  IMAD.WIDE.U32.X R6, R11, R9, R6, P0 ;  /* 0x000000090b067225 */ /* 0x000fd000000e0406 */
.L_x_160:
[----:B------:R-:W3:Y:S01]  /*6200*/  LDC.64 R26, c[0x0][0x640] ;  /* 0x00019000ff1a7b82 */ /* 0x000ee20000000a00 */
[-C--:B------:R-:W-:Y:S01]  /*6210*/  SHF.R.U64 R11, R6, R0.reuse, R7 ;  /* 0x00000000060b7219 */ /* 0x080fe20000001207 */
[----:B------:R-:W-:Y:S01]  /*6220*/  IMAD.MOV.U32 R19, RZ, RZ, R17 ;  /* 0x000000ffff137224 */ /* 0x000fe200078e0011 */
[----:B------:R-:W-:Y:S01]  /*6230*/  SHF.R.U32.HI R0, RZ, R0, R7 ;  /* 0x00000000ff007219 */ /* 0x000fe20000011607 */
[----:B-1----:R-:W-:Y:S01]  /*6240*/  IMAD.MOV R14, RZ, RZ, -R14 ;  /* 0x000000ffff0e7224 */ /* 0x002fe200078e0a0e */
[----:B------:R-:W-:Y:S01]  /*6250*/  IADD3 R5, P0, RZ, -R11, RZ ;  /* 0x8000000bff057210 */ /* 0x000fe20007f1e0ff */
[----:B------:R-:W-:Y:S01]  /*6260*/  ULDC UR4, c[0x0][0x154] ;  /* 0x0000550000047ab9 */ /* 0x000fe20000000800 */
[----:B------:R-:W-:Y:S01]  /*6270*/  IMAD.MOV.U32 R7, RZ, RZ, 0x1 ;  /* 0x00000001ff077424 */ /* 0x000fe200078e00ff */
[----:B------:R-:W1:Y:S01]  /*6280*/  LDC R4, c[0x0][0x618] ;  /* 0x00018600ff047b82 */ /* 0x000e620000000800 */
[----:B------:R-:W-:Y:S02]  /*6290*/  IMAD R22, R15, R14, R10 ;  /* 0x0000000e0f167224 */ /* 0x000fe400078e020a */
[----:B------:R-:W-:-:S04]  /*62a0*/  IMAD.X R3, RZ, RZ, ~R0, P0 ;  /* 0x000000ffff037224 */ /* 0x000fc800000e0e00 */
[-C--:B--2---:R-:W-:Y:S01]  /*62b0*/  IMAD R0, R3, R12.reuse, RZ ;  /* 0x0000000c03007224 */ /* 0x084fe200078e02ff */
[----:B------:R-:W2:Y:S01]  /*62c0*/  LDC R6, c[0x0][0x608] ;  /* 0x00018200ff067b82 */ /* 0x000ea20000000800 */
[----:B0-----:R-:W-:-:S04]  /*62d0*/  IMAD.WIDE.U32 R2, R5, R12, R18 ;  /* 0x0000000c05027225 */ /* 0x001fc800078e0012 */
[----:B------:R-:W-:Y:S01]  /*62e0*/  IMAD R5, R5, R13, R0 ;  /* 0x0000000d05057224 */ /* 0x000fe200078e0200 */
[----:B------:R-:W-:Y:S02]  /*62f0*/  I2FP.F32.U32 R0, R20 ;  /* 0x0000001400007245 */ /* 0x000fe40000201000 */
[----:B------:R-:W0:Y:S01]  /*6300*/  LDC R24, c[0x0][0x658] ;  /* 0x00019600ff187b82 */ /* 0x000e220000000800 */
[----:B------:R-:W-:Y:S01]  /*6310*/  IMAD.IADD R3, R3, 0x1, R5 ;  /* 0x0000000103037824 */ /* 0x000fe200078e0205 */
[----:B---3--:R-:W-:Y:S01]  /*6320*/  ISETP.NE.U32.AND P0, PT, R26, RZ, PT ;  /* 0x000000ff1a00720c */ /* 0x008fe20003f05070 */
[----:B------:R-:W-:Y:S01]  /*6330*/  FMUL R0, R0, UR4 ;  /* 0x0000000400007c20 */ /* 0x000fe20008400000 */
[----:B------:R-:W-:Y:S02]  /*6340*/  IMAD.MOV.U32 R5, RZ, RZ, -0x1 ;  /* 0xffffffffff057424 */ /* 0x000fe400078e00ff */
[----:B------:R-:W-:Y:S01]  /*6350*/  ISETP.NE.AND.EX P0, PT, R27, RZ, PT, P0 ;  /* 0x000000ff1b00720c */ /* 0x000fe20003f05300 */
[----:B------:R3:W4:Y:S01]  /*6360*/  F2I.U32.TRUNC.NTZ R12, R0 ;  /* 0x00000000000c7305 */ /* 0x000722000020f000 */
[----:B------:R-:W3:Y:S01]  /*6370*/  LDC R15, c[0x0][0x148] ;  /* 0x00005200ff0f7b82 */ /* 0x000ee20000000800 */
[----:B-1----:R-:W-:-:S02]  /*6380*/  SHF.R.U64 R10, R2, R4, R3 ;  /* 0x00000004020a7219 */ /* 0x002fc40000001203 */
[----:B------:R-:W-:-:S05]  /*6390*/  SHF.R.U32.HI R3, RZ, R4, R3 ;  /* 0x00000004ff037219 */ /* 0x000fca0000011603 */
[----:B------:R-:W1:Y:S01]  /*63a0*/  LDC R14, c[0x0][0x600] ;  /* 0x00018000ff0e7b82 */ /* 0x000e620000000800 */
[-CC-:B--2---:R-:W-:Y:S02]  /*63b0*/  SHF.R.U64 R8, R10, R6.reuse, R3.reuse ;  /* 0x000000060a087219 */ /* 0x184fe40000001203 */
[----:B------:R-:W-:-:S05]  /*63c0*/  SHF.R.U32.HI R3, RZ, R6, R3 ;  /* 0x00000006ff037219 */ /* 0x000fca0000011603 */
[----:B------:R-:W2:Y:S01]  /*63d0*/  LDC R21, c[0x0][0x648] ;  /* 0x00019200ff157b82 */ /* 0x000ea20000000800 */
[-CC-:B0-----:R-:W-:Y:S02]  /*63e0*/  SHF.R.U64 R13, R8, R24.reuse, R3.reuse ;  /* 0x00000018080d7219 */ /* 0x181fe40000001203 */
[-C--:B------:R-:W-:Y:S02]  /*63f0*/  SHF.L.U32 R5, R5, R24.reuse, RZ ;  /* 0x0000001805057219 */ /* 0x080fe400000006ff */
[-C--:B------:R-:W-:Y:S01]  /*6400*/  SHF.R.U32.HI R3, RZ, R24.reuse, R3 ;  /* 0x00000018ff037219 */ /* 0x080fe20000011603 */
[----:B------:R-:W-:Y:S01]  /*6410*/  IMAD.MOV.U32 R2, RZ, RZ, R13 ;  /* 0x000000ffff027224 */ /* 0x000fe200078e000d */
[----:B------:R-:W-:Y:S01]  /*6420*/  SHF.L.U32 R24, R7, R24, RZ ;  /* 0x0000001807187219 */ /* 0x000fe200000006ff */
[----:B------:R-:W0:Y:S01]  /*6430*/  LDC R25, c[0x0][0x638] ;  /* 0x00018e00ff197b82 */ /* 0x000e220000000800 */
[----:B------:R-:W-:-:S07]  /*6440*/  LOP3.LUT R19, RZ, R5, RZ, 0x33, !PT ;  /* 0x00000005ff137212 */ /* 0x000fce00078e33ff */
[----:B------:R-:W0:Y:S01]  /*6450*/  LDC R28, c[0x0][0x610] ;  /* 0x00018400ff1c7b82 */ /* 0x000e220000000800 */
[----:B----4-:R-:W-:Y:S05]  /*6460*/  @!P0 BRA `(.L_x_161) ;  /* 0x0000000000288947 */ /* 0x010fea0003800000 */
[----:B---3--:R-:W3:Y:S02]  /*6470*/  LDC R0, c[0x0][0x64c] ;  /* 0x00019300ff007b82 */ /* 0x008ee40000000800 */
[----:B---3--:R-:W-:-:S05]  /*6480*/  IADD3 R7, P0, R13, R0, RZ ;  /* 0x000000000d077210 */ /* 0x008fca0007f1e0ff */
        /* <DEDUP_REMOVED lines=8> */
.L_x_161:
[----:B------:R-:W4:Y:S01]  /*6510*/  LDC R4, c[0x0][0x65c] ;  /* 0x00019700ff047b82 */ /* 0x000f220000000800 */
[----:B--23--:R-:W-:Y:S01]  /*6520*/  SHF.R.U64 R0, R2, R21, R3 ;  /* 0x0000001502007219 */ /* 0x00cfe20000001203 */
[----:B-1----:R-:W-:Y:S01]  /*6530*/  VIADD R3, R14, 0xffffffff ;  /* 0xffffffff0e037836 */ /* 0x002fe20000000000 */
[----:B------:R-:W-:Y:S01]  /*6540*/  LOP3.LUT R19, R8, R19, RZ, 0xc0, !PT ;  /* 0x0000001308137212 */ /* 0x000fe200078ec0ff */
[----:B------:R-:W-:Y:S02]  /*6550*/  IMAD.MOV R12, RZ, RZ, -R12 ;  /* 0x000000ffff0c7224 */ /* 0x000fe400078e0a0c */
[----:B------:R-:W-:Y:S01]  /*6560*/  IMAD.MOV R2, RZ, RZ, -R0 ;  /* 0x000000ffff027224 */ /* 0x000fe200078e0a00 */
[----:B------:R-:W-:Y:S01]  /*6570*/  LOP3.LUT R3, R10, R3, RZ, 0xc0, !PT ;  /* 0x000000030a037212 */ /* 0x000fe200078ec0ff */
[----:B------:R-:W-:Y:S02]  /*6580*/  IMAD R19, R24, R0, R19 ;  /* 0x0000000018137224 */ /* 0x000fe400078e0213 */
[----:B0-----:R-:W-:-:S04]  /*6590*/  IMAD R0, R2, R25, R13 ;  /* 0x0000001902007224 */ /* 0x001fc800078e020d */
[----:B------:R-:W-:Y:S01]  /*65a0*/  IMAD R2, R0, R14, R3 ;  /* 0x0000000e00027224 */ /* 0x000fe200078e0203 */
[----:B----4-:R-:W-:Y:S01]  /*65b0*/  ISETP.NE.AND P0, PT, R4, 0x1, PT ;  /* 0x000000010400780c */ /* 0x010fe20003f05270 */
[----:B------:R-:W-:-:S05]  /*65c0*/  IMAD.MOV.U32 R4, RZ, RZ, 0x1 ;  /* 0x00000001ff047424 */ /* 0x000fca00078e00ff */
[----:B------:R-:W-:-:S07]  /*65d0*/  PRMT R0, R4, 0x7610, R0 ;  /* 0x0000761004007816 */ /* 0x000fce0000000000 */
[----:B------:R-:W-:-:S04]  /*65e0*/  @P0 IMAD R22, R15, R12, R20 ;  /* 0x0000000c0f160224 */ /* 0x000fc800078e0214 */
[----:B------:R-:W-:-:S05]  /*65f0*/  IMAD R19, R19, R28, R22 ;  /* 0x0000001c13137224 */ /* 0x000fca00078e0216 */
[----:B------:R-:W-:Y:S02]  /*6600*/  SEL R22, R2, R19, !P0 ;  /* 0x0000001302167207 */ /* 0x000fe40004000000 */
[----:B------:R-:W-:Y:S01]  /*6610*/  SEL R19, R19, R2, !P0 ;  /* 0x0000000213137207 */ /* 0x000fe20004000000 */
[----:B------:R-:W-:-:S07]  /*6620*/  IMAD.MOV.U32 R2, RZ, RZ, R11 ;  /* 0x000000ffff027224 */ /* 0x000fce00078e000b */
.L_x_159:
[----:B------:R-:W-:Y:S02]  /*6630*/  LOP3.LUT P0, RZ, R0, 0xff, RZ, 0xc0, !PT ;  /* 0x000000ff00ff7812 */ /* 0x000fe4000780c0ff */
[----:B------:R-:W-:-:S11]  /*6640*/  LOP3.LUT R101, R101, 0x1, RZ, 0x3c, !PT ;  /* 0x0000000165657812 */ /* 0x000fd600078e3cff */
[----:B------:R-:W-:Y:S05]  /*6650*/  @P0 BRA `(.L_x_162) ;  /* 0xffffffac00b40947 */ /* 0x000fea000383ffff */
[----:B------:R-:W-:Y:S05]  /*6660*/  EXIT ;  /* 0x000000000000794d */ /* 0x000fea0003800000 */
.L_x_13:
[----:B------:R-:W-:-:S08]  /*6670*/  ISETP.NE.AND P0, PT, R0, RZ, PT ;  /* 0x000000ff0000720c */ /* 0x000fd00003f05270 */
[----:B0-----:R-:W0:-:S00]  /*6680*/  USETMAXREG.DEALLOC.CTAPOOL 0x28 ;  /* 0x00000028000079c8 */ /* 0x001e0000080e0500 */
[----:B------:R-:W-:Y:S05]  /*6690*/  @P0 EXIT ;  /* 0x000000000000094d */ /* 0x000fea0003800000 */
[----:B0-----:R-:W-:Y:S01]  /*66a0*/  LOP3.LUT P0, RZ, R8, 0xff, RZ, 0xc0, !PT ;  /* 0x000000ff08ff7812 */ /* 0x001fe2000780c0ff */
[----:B------:R-:W-:Y:S02]  /*66b0*/  IMAD.MOV.U32 R0, RZ, RZ, 0x1 ;  /* 0x00000001ff007424 */ /* 0x000fe400078e00ff */
[----:B------:R-:W-:-:S10]  /*66c0*/  IMAD.MOV.U32 R7, RZ, RZ, RZ ;  /* 0x000000ffff077224 */ /* 0x000fd400078e00ff */
[----:B------:R-:W-:Y:S05]  /*66d0*/  @!P0 BRA `(.L_x_163) ;  /* 0x0000000c00248947 */ /* 0x000fea0003800000 */
[----:B------:R-:W-:Y:S01]  /*66e0*/  LOP3.LUT P0, RZ, R4, 0x1f, RZ, 0xc0, !PT ;  /* 0x0000001f04ff7812 */ /* 0x000fe2000780c0ff */
[----:B------:R-:W-:Y:S01]  /*66f0*/  ULDC UR5, c[0x0][0x658] ;  /* 0x0001960000057ab9 */ /* 0x000fe20000000800 */
[----:B------:R-:W-:Y:S01]  /*6700*/  UMOV UR6, 0xffffffff ;  /* 0xffffffff00067882 */ /* 0x000fe20000000000 */
[----:B------:R-:W-:Y:S01]  /*6710*/  BSSY B0, `(.L_x_163) ;  /* 0x00000c5000007945 */ /* 0x000fe20003800000 */
[----:B------:R-:W-:Y:S01]  /*6720*/  USHF.L.U32 UR6, UR6, UR5, URZ ;  /* 0x0000000506067299 */ /* 0x000fe2000800063f */
[C---:B------:R-:W-:Y:S01]  /*6730*/  ISETP.NE.AND P2, PT, R3.reuse, RZ, PT ;  /* 0x000000ff0300720c */ /* 0x040fe20003f45270 */
[----:B------:R-:W-:Y:S01]  /*6740*/  IMAD.MOV.U32 R8, RZ, RZ, 0x1 ;  /* 0x00000001ff087424 */ /* 0x000fe200078e00ff */
[----:B------:R-:W-:Y:S01]  /*6750*/  ISETP.NE.OR P0, PT, R3, RZ, !P0 ;  /* 0x000000ff0300720c */ /* 0x000fe20004705670 */
[----:B------:R-:W-:Y:S01]  /*6760*/  IMAD.MOV.U32 R0, RZ, RZ, 0x1 ;  /* 0x00000001ff007424 */ /* 0x000fe200078e00ff */
[----:B------:R-:W-:Y:S01]  /*6770*/  LOP3.LUT R6, R16, 0x2, RZ, 0xfc, !PT ;  /* 0x0000000210067812 */ /* 0x000fe200078efcff */
[----:B------:R-:W-:Y:S01]  /*6780*/  IMAD.MOV.U32 R7, RZ, RZ, RZ ;  /* 0x000000ffff077224 */ /* 0x000fe200078e00ff */
[----:B------:R-:W-:Y:S01]  /*6790*/  ULDC UR4, c[0x0][0x600] ;  /* 0x0001800000047ab9 */ /* 0x000fe20000000800 */
[----:B------:R-:W-:Y:S01]  /*67a0*/  UMOV UR7, 0x1 ;  /* 0x0000000100077882 */ /* 0x000fe20000000000 */
[----:B------:R-:W-:-:S02]  /*67b0*/  UIADD3 UR19, UR40, 0x1, URZ ;  /* 0x0000000128137890 */ /* 0x000fc4000fffe03f */
[----:B------:R-:W-:Y:S02]  /*67c0*/  UIADD3 UR15, UR4, -0x1, URZ ;  /* 0xffffffff040f7890 */ /* 0x000fe4000fffe03f */
[----:B------:R-:W-:Y:S02]  /*67d0*/  USHF.L.U32 UR17, UR7, UR5, URZ ;  /* 0x0000000507117299 */ /* 0x000fe4000800063f */
[----:B------:R-:W-:Y:S01]  /*67e0*/  ULOP3.LUT UR16, URZ, UR6, URZ, 0x33, !UPT ;  /* 0x000000063f107292 */ /* 0x000fe2000f8e333f */
[----:B------:R-:W-:-:S11]  /*67f0*/  ULDC.64 UR20, c[0x0][0x198] ;  /* 0x0000660000147ab9 */ /* 0x000fd60000000a00 */
.L_x_175:
[----:B------:R-:W-:-:S03]  /*6800*/  UMOV UR4, 0xffffffff ;  /* 0xffffffff00047882 */ /* 0x000fc60000000000 */
[----:B------:R-:W-:Y:S05]  /*6810*/  BRA.DIV UR4, `(.L_x_164) ;  /* 0x0000001204547947 */ /* 0x000fea000b800000 */
[----:B------:R-:W-:-:S13]  /*6820*/  ELECT P6, URZ, PT ;  /* 0x00000000003f782f */ /* 0x000fda00038c0000 */
.L_x_191:
[----:B------:R-:W0:Y:S01]  /*6830*/  LDC R3, c[0x0][0x28c] ;  /* 0x0000a300ff037b82 */ /* 0x000e220000000800 */
[----:B------:R-:W-:Y:S01]  /*6840*/  BSSY B1, `(.L_x_165) ;  /* 0x0000037000017945 */ /* 0x000fe20003800000 */
[----:B0-----:R-:W-:-:S13]  /*6850*/  ISETP.LT.OR P6, PT, R3, 0x1, !P6 ;  /* 0x000000010300780c */ /* 0x001fda00077c1670 */
[----:B------:R-:W-:Y:S05]  /*6860*/  @P6 BRA `(.L_x_166) ;  /* 0x0000000000d06947 */ /* 0x000fea0003800000 */
[----:B------:R-:W-:Y:S02]  /*6870*/  IMAD.SHL.U32 R22, R22, 0x80, RZ ;  /* 0x0000008016167824 */ /* 0x000fe400078e00ff */
[----:B------:R-:W-:Y:S02]  /*6880*/  IMAD.SHL.U32 R19, R19, 0x40, RZ ;  /* 0x0000004013137824 */ /* 0x000fe400078e00ff */
[----:B------:R-:W-:Y:S02]  /*6890*/  IMAD.MOV.U32 R12, RZ, RZ, RZ ;  /* 0x000000ffff0c7224 */ /* 0x000fe400078e00ff */
[----:B------:R-:W-:Y:S02]  /*68a0*/  IMAD.U32 R13, RZ, RZ, UR19 ;  /* 0x00000013ff0d7e24 */ /* 0x000fe4000f8e00ff */
[----:B------:R-:W-:Y:S02]  /*68b0*/  IMAD.MOV.U32 R3, RZ, RZ, R0 ;  /* 0x000000ffff037224 */ /* 0x000fe400078e0000 */
[----:B------:R-:W-:-:S07]  /*68c0*/  IMAD.MOV.U32 R4, RZ, RZ, R7 ;  /* 0x000000ffff047224 */ /* 0x000fce00078e0007 */
.L_x_170:
[----:B------:R-:W0:Y:S01]  /*68d0*/  S2R R10, SR_CgaCtaId ;  /* 0x00000000000a7919 */ /* 0x000e220000008800 */
[----:B------:R-:W-:Y:S01]  /*68e0*/  MOV R5, 0x400 ;  /* 0x0000040000057802 */ /* 0x000fe20000000f00 */
[----:B------:R-:W1:Y:S03]  /*68f0*/  @!P2 LDC R9, c[0x0][0x500] ;  /* 0x00014000ff09ab82 */ /* 0x000e660000000800 */
[----:B0-----:R-:W-:Y:S02]  /*6900*/  LEA R11, R10, R5, 0x18 ;  /* 0x000000050a0b7211 */ /* 0x001fe400078ec0ff */
[----:B------:R-:W-:-:S03]  /*6910*/  SHF.L.U32 R5, R3, 0x1f, RZ ;  /* 0x0000001f03057819 */ /* 0x000fc600000006ff */
[----:B------:R-:W-:-:S04]  /*6920*/  IMAD R10, R4, 0x8, R11 ;  /* 0x00000008040a7824 */ /* 0x000fc800078e020b */
[----:B------:R-:W0:Y:S02]  /*6930*/  SYNCS.PHASECHK.TRANS64.TRYWAIT P1, [R10+URZ+0x38], R5 ;  /* 0x000038050a0075a7 */ /* 0x000e24000802017f */
[----:B01----:R-:W-:Y:S05]  /*6940*/  @!P1 BRA `(.L_x_167) ;  /* 0x0000001000289947 */ /* 0x003fea0003800000 */
.L_x_192:
[----:B0-----:R-:W-:Y:S01]  /*6950*/  PRMT R5, R6, 0x9910, RZ ;  /* 0x0000991006057816 */ /* 0x001fe200000000ff */
[----:B------:R0:W-:Y:S03]  /*6960*/  @!P2 SYNCS.ARRIVE.TRANS64 RZ, [R10+URZ], R9 ;  /* 0x000000090affa9a7 */ /* 0x0001e6000800003f */
[----:B------:R-:W-:-:S13]  /*6970*/  ISETP.NE.AND P1, PT, R5, 0x2, PT ;  /* 0x000000020500780c */ /* 0x000fda0003f25270 */
[----:B0-----:R-:W-:Y:S05]  /*6980*/  @P1 BRA `(.L_x_168) ;  /* 0x0000000000041947 */ /* 0x001fea0003800000 */
[----:B------:R-:W-:Y:S01]  /*6990*/  BPT.TRAP 0x1 ;  /* 0x000000040000795c */ /* 0x000fe20000300000 */
.L_x_168:
[----:B------:R-:W-:Y:S05]  /*69a0*/  @P0 BRA `(.L_x_169) ;  /* 0x0000000000040947 */ /* 0x000fea0003800000 */
[----:B------:R-:W-:Y:S01]  /*69b0*/  BPT.TRAP 0x1 ;  /* 0x000000040000795c */ /* 0x000fe20000300000 */
.L_x_169:
[--C-:B------:R-:W-:Y:S01]  /*69c0*/  IMAD R5, R4, 0x1000, R11.reuse ;  /* 0x0000100004057824 */ /* 0x100fe200078e020b */
[----:B------:R-:W-:Y:S01]  /*69d0*/  R2UR UR9, R10 ;  /* 0x000000000a0972ca */ /* 0x000fe200000e0000 */
[C---:B------:R-:W-:Y:S01]  /*69e0*/  IMAD R11, R4.reuse, 0x2000, R11 ;  /* 0x00002000040b7824 */ /* 0x040fe200078e020b */
[----:B------:R-:W-:Y:S01]  /*69f0*/  UIADD3 UR4, UP0, UR20, 0xf0, URZ ;  /* 0x000000f014047890 */ /* 0x000fe2000ff1e03f */
[----:B------:R-:W-:Y:S01]  /*6a00*/  VIADD R13, R13, 0xffffffff ;  /* 0xffffffff0d0d7836 */ /* 0x000fe20000000000 */
[----:B------:R-:W-:Y:S01]  /*6a10*/  R2UR UR5, R5 ;  /* 0x00000000050572ca */ /* 0x000fe200000e0000 */
[----:B------:R-:W-:Y:S01]  /*6a20*/  UIADD3 UR22, UP1, UR20, 0x1f0, URZ ;  /* 0x000001f014167890 */ /* 0x000fe2000ff3e03f */
[----:B------:R-:W-:Y:S01]  /*6a30*/  R2UR UR8, R11 ;  /* 0x000000000b0872ca */ /* 0x000fe200000e0000 */
[----:B------:R-:W-:Y:S01]  /*6a40*/  VIADD R4, R4, 0x1 ;  /* 0x0000000104047836 */ /* 0x000fe20000000000 */
[----:B------:R-:W-:Y:S01]  /*6a50*/  R2UR UR11, R19 ;  /* 0x00000000130b72ca */ /* 0x000fe200000e0000 */
[----:B------:R-:W-:Y:S01]  /*6a60*/  UIADD3.X UR23, URZ, UR21, URZ, UP1, !UPT ;  /* 0x000000153f177290 */ /* 0x000fe20008ffe43f */
[----:B------:R-:W-:Y:S01]  /*6a70*/  R2UR UR10, R12 ;  /* 0x000000000c0a72ca */ /* 0x000fe200000e0000 */
[----:B------:R-:W-:Y:S01]  /*6a80*/  UMOV UR6, 0x0 ;  /* 0x0000000000067882 */ /* 0x000fe20000000000 */
[----:B------:R-:W-:Y:S01]  /*6a90*/  R2UR UR12, R2 ;  /* 0x00000000020c72ca */ /* 0x000fe200000e0000 */
[----:B------:R-:W-:Y:S01]  /*6aa0*/  UMOV UR7, 0x10000000 ;  /* 0x1000000000077882 */ /* 0x000fe20000000000 */
[----:B------:R-:W-:Y:S01]  /*6ab0*/  R2UR UR18, R22 ;  /* 0x00000000161272ca */ /* 0x000fe200000e0000 */
[----:B------:R-:W-:Y:S01]  /*6ac0*/  VIADD R12, R12, 0x20 ;  /* 0x000000200c0c7836 */ /* 0x000fe20000000000 */
[----:B------:R-:W-:Y:S01]  /*6ad0*/  ISETP.GT.AND P3, PT, R13, 0x1, PT ;  /* 0x000000010d00780c */ /* 0x000fe20003f64270 */
[----:B------:R-:W-:Y:S01]  /*6ae0*/  UIADD3 UR13, UR5, 0x180, URZ ;  /* 0x00000180050d7890 */ /* 0x000fe2000fffe03f */
[----:B------:R-:W-:Y:S01]  /*6af0*/  ISETP.NE.AND P1, PT, R4, 0x7, PT ;  /* 0x000000070400780c */ /* 0x000fe20003f25270 */
[----:B------:R-:W-:-:S02]  /*6b00*/  UIADD3.X UR5, URZ, UR21, URZ, UP0, !UPT ;  /* 0x000000153f057290 */ /* 0x000fc400087fe43f */
[----:B------:R-:W-:Y:S01]  /*6b10*/  UIADD3 UR14, UR8, 0x7180, URZ ;  /* 0x00007180080e7890 */ /* 0x000fe2000fffe03f */
[----:B------:R-:W-:Y:S02]  /*6b20*/  SEL R10, RZ, 0x1, P1 ;  /* 0x00000001ff0a7807 */ /* 0x000fe40000800000 */
[----:B------:R-:W-:Y:S01]  /*6b30*/  UMOV UR8, UR13 ;  /* 0x0000000d00087c82 */ /* 0x000fe20008000000 */
[----:B------:R-:W-:Y:S02]  /*6b40*/  SEL R4, R4, RZ, P1 ;  /* 0x000000ff04047207 */ /* 0x000fe40000800000 */
[----:B------:R-:W-:Y:S01]  /*6b50*/  LOP3.LUT R3, R3, R10, RZ, 0x3c, !PT ;  /* 0x0000000a03037212 */ /* 0x000fe200078e3cff */
[----:B------:R0:W-:Y:S02]  /*6b60*/  UTMALDG.3D [UR8], [UR4], desc[UR6] ;  /* 0x00000608040075b4 */ /* 0x0001e40008011000 */
[----:B0-----:R-:W-:Y:S01]  /*6b70*/  UMOV UR8, UR14 ;  /* 0x0000000e00087c82 */ /* 0x001fe20008000000 */
[----:B------:R-:W-:-:S02]  /*6b80*/  UMOV UR11, UR18 ;  /* 0x00000012000b7c82 */ /* 0x000fc40008000000 */
[----:B------:R0:W-:Y:S02]  /*6b90*/  UTMALDG.3D [UR8], [UR22], desc[UR6] ;  /* 0x00000608160075b4 */ /* 0x0001e40008011000 */
[----:B0-----:R-:W-:Y:S05]  /*6ba0*/  @P3 BRA `(.L_x_170) ;  /* 0xfffffffc00483947 */ /* 0x001fea000383ffff */
.L_x_166:
[----:B------:R-:W-:Y:S05]  /*6bb0*/  BSYNC B1 ;  /* 0x0000000000017941 */ /* 0x000fea0003800000 */
.L_x_165:
[----:B------:R-:W2:Y:S01]  /*6bc0*/  LDL.64 R10, [R1] ;  /* 0x00000000010a7983 */ /* 0x000ea20000100a00 */
[----:B------:R-:W-:Y:S01]  /*6bd0*/  LOP3.LUT P4, RZ, R8, 0xff, RZ, 0xc0, !PT ;  /* 0x000000ff08ff7812 */ /* 0x000fe2000788c0ff */
[----:B------:R-:W-:Y:S01]  /*6be0*/  VIADD R4, R7, UR40 ;  /* 0x0000002807047c36 */ /* 0x000fe20008000000 */
[----:B------:R-:W-:Y:S01]  /*6bf0*/  ULDC.64 UR4, c[0x0][0x650] ;  /* 0x0001940000047ab9 */ /* 0x000fe20000000a00 */
[----:B------:R-:W-:Y:S01]  /*6c00*/  IMAD.U32 R7, RZ, RZ, UR40 ;  /* 0x00000028ff077e24 */ /* 0x000fe2000f8e00ff */
[----:B------:R-:W-:Y:S01]  /*6c10*/  UISETP.GE.U32.AND UP0, UPT, UR40, 0x7, UPT ;  /* 0x000000072800788c */ /* 0x000fe2000bf06070 */
[C---:B------:R-:W-:Y:S01]  /*6c20*/  IMAD.WIDE.U32 R2, R4.reuse, 0x24924925, RZ ;  /* 0x2492492504027825 */ /* 0x040fe200078e00ff */
[C---:B------:R-:W-:Y:S01]  /*6c30*/  ISETP.GT.U32.AND P1, PT, R4.reuse, 0x6, PT ;  /* 0x000000060400780c */ /* 0x040fe20003f24070 */
[----:B------:R-:W-:Y:S02]  /*6c40*/  BSSY B1, `(.L_x_171) ;  /* 0x000006f000017945 */ /* 0x000fe40003800000 */
[----:B------:R-:W-:Y:S01]  /*6c50*/  IMAD.IADD R2, R4, 0x1, -R3 ;  /* 0x0000000104027824 */ /* 0x000fe200078e0a03 */
[----:B------:R-:W-:Y:S01]  /*6c60*/  ISETP.LT.U32.AND P1, PT, R7, 0x7, P1 ;  /* 0x000000070700780c */ /* 0x000fe20000f21070 */
[----:B------:R-:W-:Y:S01]  /*6c70*/  IMAD.MOV.U32 R19, RZ, RZ, -0x1 ;  /* 0xffffffffff137424 */ /* 0x000fe200078e00ff */
[----:B------:R-:W-:Y:S01]  /*6c80*/  PLOP3.LUT P3, PT, PT, PT, UP0, 0x80, 0x0 ;  /* 0x000000000000781c */ /* 0x000fe20003f6f008 */
[----:B------:R-:W0:Y:S01]  /*6c90*/  @P4 S2R R8, SR_CgaCtaId ;  /* 0x0000000000084919 */ /* 0x000e220000008800 */
[----:B------:R-:W-:Y:S01]  /*6ca0*/  @P4 MOV R5, 0x400 ;  /* 0x0000040000054802 */ /* 0x000fe20000000f00 */
[----:B------:R-:W-:Y:S01]  /*6cb0*/  IMAD.MOV.U32 R22, RZ, RZ, -0x1 ;  /* 0xffffffffff167424 */ /* 0x000fe200078e00ff */
[----:B------:R-:W-:-:S02]  /*6cc0*/  LEA.HI R2, R2, R3, RZ, 0x1f ;  /* 0x0000000302027211 */ /* 0x000fc400078ff8ff */
[----:B------:R-:W-:Y:S02]  /*6cd0*/  PRMT R3, RZ, 0x7610, R3 ;  /* 0x00007610ff037816 */ /* 0x000fe40000000003 */
[----:B------:R-:W-:Y:S01]  /*6ce0*/  SHF.R.U32.HI R7, RZ, 0x2, R2 ;  /* 0x00000002ff077819 */ /* 0x000fe20000011602 */
[----:B------:R-:W-:Y:S01]  /*6cf0*/  IMAD.MOV.U32 R2, RZ, RZ, -0x1 ;  /* 0xffffffffff027424 */ /* 0x000fe200078e00ff */
[----:B0-----:R-:W-:Y:S02]  /*6d00*/  @P4 LEA R8, R8, R5, 0x18 ;  /* 0x0000000508084211 */ /* 0x001fe400078ec0ff */
[----:B------:R-:W-:Y:S02]  /*6d10*/  SEL R5, RZ, 0x1, !P1 ;  /* 0x00000001ff057807 */ /* 0x000fe40004800000 */
[----:B------:R0:W-:Y:S02]  /*6d20*/  @P4 SYNCS.ARRIVE.TRANS64.A1T0 RZ, [R8+URZ+0xa8], RZ ;  /* 0x0000a8ff08ff49a7 */ /* 0x0001e4000810003f */
[----:B------:R-:W-:-:S04]  /*6d30*/  LOP3.LUT R0, R0, R5, RZ, 0x3c, !PT ;  /* 0x0000000500007212 */ /* 0x000fc800078e3cff */
[----:B------:R-:W-:Y:S01]  /*6d40*/  @P3 LOP3.LUT R0, R0, 0x1, R7, 0x78, !PT ;  /* 0x0000000100003812 */ /* 0x000fe200078e7807 */
[----:B------:R-:W-:Y:S01]  /*6d50*/  IMAD R7, R7, -0x7, R4 ;  /* 0xfffffff907077824 */ /* 0x000fe200078e0204 */
[----:B0-----:R-:W-:Y:S02]  /*6d60*/  PRMT R8, RZ, 0x7610, R8 ;  /* 0x00007610ff087816 */ /* 0x001fe40000000008 */
[----:B--2---:R-:W-:-:S05]  /*6d70*/  IADD3 R18, P1, R18, R10, RZ ;  /* 0x0000000a12127210 */ /* 0x004fca0007f3e0ff */
[----:B------:R-:W-:Y:S01]  /*6d80*/  IMAD.X R17, R17, 0x1, R23, P1 ;  /* 0x0000000111117824 */ /* 0x000fe200008e0617 */
[----:B------:R-:W-:-:S04]  /*6d90*/  ISETP.GE.U32.AND P1, PT, R18, UR4, PT ;  /* 0x0000000412007c0c */ /* 0x000fc8000bf26070 */
[----:B------:R-:W-:-:S13]  /*6da0*/  ISETP.GE.U32.AND.EX P1, PT, R17, UR5, PT, P1 ;  /* 0x0000000511007c0c */ /* 0x000fda000bf26110 */
[----:B------:R-:W-:Y:S05]  /*6db0*/  @P1 BRA `(.L_x_172) ;  /* 0x00000004005c1947 */ /* 0x000fea0003800000 */
[----:B------:R-:W0:Y:S01]  /*6dc0*/  S2R R11, SR_CTAID.X ;  /* 0x00000000000b7919 */ /* 0x000e220000002500 */
[----:B------:R-:W-:Y:S01]  /*6dd0*/  ULDC.64 UR4, c[0x0][0x628] ;  /* 0x00018a0000047ab9 */ /* 0x000fe20000000a00 */
[----:B------:R-:W1:Y:S01]  /*6de0*/  LDC R12, c[0x0][0x144] ;  /* 0x00005100ff0c7b82 */ /* 0x000e620000000800 */
[----:B------:R-:W-:Y:S01]  /*6df0*/  ISETP.NE.U32.AND P1, PT, RZ, UR4, PT ;  /* 0x00000004ff007c0c */ /* 0x000fe2000bf25070 */
[----:B------:R-:W2:Y:S01]  /*6e00*/  S2R R9, SR_CTAID.Y ;  /* 0x0000000000097919 */ /* 0x000ea20000002600 */
[----:B------:R-:W-:Y:S01]  /*6e10*/  ULDC UR6, c[0x0][0x150] ;  /* 0x0000540000067ab9 */ /* 0x000fe20000000800 */
[----:B------:R-:W-:Y:S01]  /*6e20*/  ULDC UR7, c[0x0][0x630] ;  /* 0x00018c0000077ab9 */ /* 0x000fe20000000800 */
[----:B------:R-:W-:Y:S01]  /*6e30*/  ISETP.NE.AND.EX P1, PT, RZ, UR5, PT, P1 ;  /* 0x00000005ff007c0c */ /* 0x000fe2000bf25310 */
[----:B------:R-:W-:Y:S01]  /*6e40*/  IMAD.MOV.U32 R2, RZ, RZ, R18 ;  /* 0x000000ffff027224 */ /* 0x000fe200078e0012 */
[----:B0-----:R-:W-:-:S05]  /*6e50*/  I2FP.F32.U32 R3, R11 ;  /* 0x0000000b00037245 */ /* 0x001fca0000201000 */
[----:B------:R-:W-:Y:S01]  /*6e60*/  FMUL R14, R3, UR6 ;  /* 0x00000006030e7c20 */ /* 0x000fe20008400000 */
[----:B------:R-:W-:-:S05]  /*6e70*/  IMAD.MOV.U32 R3, RZ, RZ, R17 ;  /* 0x000000ffff037224 */ /* 0x000fca00078e0011 */
[----:B--2---:R-:W-:Y:S05]  /*6e80*/  @!P1 BRA `(.L_x_173) ;  /* 0x0000000000289947 */ /* 0x004fea0003800000 */
[----:B------:R-:W-:Y:S02]  /*6e90*/  ULDC UR6, c[0x0][0x634] ;  /* 0x00018d0000067ab9 */ /* 0x000fe40000000800 */
[----:B------:R-:W-:-:S05]  /*6ea0*/  IADD3 R3, P1, R18, UR6, RZ ;  /* 0x0000000612037c10 */ /* 0x000fca000ff3e0ff */
[----:B------:R-:W-:-:S04]  /*6eb0*/  IMAD.X R13, RZ, RZ, R17, P1 ;  /* 0x000000ffff0d7224 */ /* 0x000fc800008e0611 */
[----:B------:R-:W-:-:S04]  /*6ec0*/  IMAD.WIDE.U32 R4, R13, UR4, RZ ;  /* 0x000000040d047c25 */ /* 0x000fc8000f8e00ff */
[----:B------:R-:W-:-:S04]  /*6ed0*/  IMAD.WIDE.U32 R4, P1, R3, UR5, R4 ;  /* 0x0000000503047c25 */ /* 0x000fc8000f820004 */
[----:B------:R-:W-:-:S04]  /*6ee0*/  IMAD.WIDE.U32 R2, R3, UR4, RZ ;  /* 0x0000000403027c25 */ /* 0x000fc8000f8e00ff */
[----:B------:R-:W-:Y:S01]  /*6ef0*/  IMAD.MOV.U32 R2, RZ, RZ, R5 ;  /* 0x000000ffff027224 */ /* 0x000fe200078e0005 */
[----:B------:R-:W-:Y:S01]  /*6f00*/  IADD3 RZ, P3, R3, R4, RZ ;  /* 0x0000000403ff7210 */ /* 0x000fe20007f7e0ff */
[----:B------:R-:W-:-:S04]  /*6f10*/  IMAD.X R3, RZ, RZ, RZ, P1 ;  /* 0x000000ffff037224 */ /* 0x000fc800008e06ff */
[----:B------:R-:W-:-:S08]  /*6f20*/  IMAD.WIDE.U32.X R2, R13, UR5, R2, P3 ;  /* 0x000000050d027c25 */ /* 0x000fd000098e0402 */
.L_x_173:
[--C-:B------:R-:W-:Y:S01]  /*6f30*/  SHF.R.U64 R10, R2, UR7, R3.reuse ;  /* 0x00000007020a7c19 */ /* 0x100fe20008001203 */
[----:B------:R-:W0:Y:S01]  /*6f40*/  F2I.U32.TRUNC.NTZ R14, R14 ;  /* 0x0000000e000e7305 */ /* 0x000e22000020f000 */
[----:B------:R-:W-:Y:S01]  /*6f50*/  SHF.R.U32.HI R2, RZ, UR7, R3 ;  /* 0x00000007ff027c19 */ /* 0x000fe20008011603 */
[----:B------:R-:W-:Y:S01]  /*6f60*/  ULDC.64 UR4, c[0x0][0x620] ;  /* 0x0001880000047ab9 */ /* 0x000fe20000000a00 */
[----:B------:R-:W-:Y:S01]  /*6f70*/  IADD3 R5, P1, RZ, -R10, RZ ;  /* 0x8000000aff057210 */ /* 0x000fe20007f3e0ff */
[----:B------:R-:W-:Y:S01]  /*6f80*/  IMAD.MOV.U32 R3, RZ, RZ, R17 ;  /* 0x000000ffff037224 */ /* 0x000fe200078e0011 */
[----:B------:R-:W-:-:S03]  /*6f90*/  ULDC.64 UR6, c[0x0][0x640] ;  /* 0x0001900000067ab9 */ /* 0x000fc60000000a00 */
[----:B------:R-:W-:Y:S01]  /*6fa0*/  IMAD.X R2, RZ, RZ, ~R2, P1 ;  /* 0x000000ffff027224 */ /* 0x000fe200008e0e02 */
[----:B------:R-:W-:-:S03]  /*6fb0*/  ISETP.NE.U32.AND P1, PT, RZ, UR6, PT ;  /* 0x00000006ff007c0c */ /* 0x000fc6000bf25070 */
[----:B------:R-:W-:Y:S01]  /*6fc0*/  IMAD R4, R2, UR4, RZ ;  /* 0x0000000402047c24 */ /* 0x000fe2000f8e02ff */
[----:B------:R-:W-:Y:S01]  /*6fd0*/  ISETP.NE.AND.EX P1, PT, RZ, UR7, PT, P1 ;  /* 0x00000007ff007c0c */ /* 0x000fe2000bf25310 */
[----:B------:R-:W-:-:S04]  /*6fe0*/  IMAD.MOV.U32 R2, RZ, RZ, R18 ;  /* 0x000000ffff027224 */ /* 0x000fc800078e0012 */
[----:B------:R-:W-:Y:S01]  /*6ff0*/  IMAD.WIDE.U32 R2, R5, UR4, R2 ;  /* 0x0000000405027c25 */ /* 0x000fe2000f8e0002 */
[----:B------:R-:W-:-:S03]  /*7000*/  ULDC UR4, c[0x0][0x618] ;  /* 0x0001860000047ab9 */ /* 0x000fc60000000800 */
[----:B------:R-:W-:Y:S01]  /*7010*/  IMAD R5, R5, UR5, R4 ;  /* 0x0000000505057c24 */ /* 0x000fe2000f8e0204 */
[----:B------:R-:W-:Y:S01]  /*7020*/  ULDC UR5, c[0x0][0x154] ;  /* 0x0000550000057ab9 */ /* 0x000fe20000000800 */
[----:B0-----:R-:W-:Y:S02]  /*7030*/  IMAD.MOV R4, RZ, RZ, -R14 ;  /* 0x000000ffff047224 */ /* 0x001fe400078e0a0e */
[----:B------:R-:W0:Y:S01]  /*7040*/  LDC R14, c[0x0][0x148] ;  /* 0x00005200ff0e7b82 */ /* 0x000e220000000800 */
[----:B------:R-:W-:Y:S02]  /*7050*/  IMAD.IADD R3, R3, 0x1, R5 ;  /* 0x0000000103037824 */ /* 0x000fe400078e0205 */
[----:B-1----:R-:W-:Y:S01]  /*7060*/  IMAD R11, R12, R4, R11 ;  /* 0x000000040c0b7224 */ /* 0x002fe200078e020b */
[----:B------:R-:W-:Y:S02]  /*7070*/  I2FP.F32.U32 R4, R9 ;  /* 0x0000000900047245 */ /* 0x000fe40000201000 */
[----:B------:R-:W-:-:S02]  /*7080*/  SHF.R.U64 R12, R2, UR4, R3 ;  /* 0x00000004020c7c19 */ /* 0x000fc40008001203 */
[----:B------:R-:W-:Y:S01]  /*7090*/  SHF.R.U32.HI R3, RZ, UR4, R3 ;  /* 0x00000004ff037c19 */ /* 0x000fe20008011603 */
[----:B------:R-:W-:Y:S01]  /*70a0*/  FMUL R4, R4, UR5 ;  /* 0x0000000504047c20 */ /* 0x000fe20008400000 */
[----:B------:R-:W-:Y:S02]  /*70b0*/  ULDC UR4, c[0x0][0x608] ;  /* 0x0001820000047ab9 */ /* 0x000fe40000000800 */
[--C-:B------:R-:W-:Y:S01]  /*70c0*/  SHF.R.U64 R15, R12, UR4, R3.reuse ;  /* 0x000000040c0f7c19 */ /* 0x100fe20008001203 */
[----:B------:R1:W2:Y:S01]  /*70d0*/  F2I.U32.TRUNC.NTZ R20, R4 ;  /* 0x0000000400147305 */ /* 0x0002a2000020f000 */
[----:B------:R-:W-:Y:S01]  /*70e0*/  SHF.R.U32.HI R2, RZ, UR4, R3 ;  /* 0x00000004ff027c19 */ /* 0x000fe20008011603 */
[----:B------:R-:W-:-:S03]  /*70f0*/  ULDC UR4, c[0x0][0x658] ;  /* 0x0001960000047ab9 */ /* 0x000fc60000000800 */
[--C-:B------:R-:W-:Y:S02]  /*7100*/  SHF.R.U64 R13, R15, UR4, R2.reuse ;  /* 0x000000040f0d7c19 */ /* 0x100fe40008001202 */
[----:B------:R-:W-:-:S03]  /*7110*/  SHF.R.U32.HI R19, RZ, UR4, R2 ;  /* 0x00000004ff137c19 */ /* 0x000fc60008011602 */
[----:B------:R-:W-:Y:S02]  /*7120*/  IMAD.MOV.U32 R2, RZ, RZ, R13 ;  /* 0x000000ffff027224 */ /* 0x000fe400078e000d */
[----:B------:R-:W-:Y:S01]  /*7130*/  IMAD.MOV.U32 R3, RZ, RZ, R19 ;  /* 0x000000ffff037224 */ /* 0x000fe200078e0013 */
[----:B-1----:R-:W-:Y:S06]  /*7140*/  @!P1 BRA `(.L_x_174) ;  /* 0x0000000000289947 */ /* 0x002fec0003800000 */
        /* <DEDUP_REMOVED lines=10> */
.L_x_174:
[----:B------:R-:W1:Y:S01]  /*71f0*/  LDC R4, c[0x0][0x65c] ;  /* 0x00019700ff047b82 */ /* 0x000e620000000800 */
[----:B------:R-:W-:Y:S01]  /*7200*/  ULDC UR4, c[0x0][0x648] ;  /* 0x0001920000047ab9 */ /* 0x000fe20000000800 */
[----:B------:R-:W-:Y:S01]  /*7210*/  LOP3.LUT R15, R15, UR16, RZ, 0xc0, !PT ;  /* 0x000000100f0f7c12 */ /* 0x000fe2000f8ec0ff */
[----:B--2---:R-:W-:Y:S01]  /*7220*/  IMAD.MOV R20, RZ, RZ, -R20 ;  /* 0x000000ffff147224 */ /* 0x004fe200078e0a14 */
[----:B------:R-:W-:Y:S01]  /*7230*/  SHF.R.U64 R2, R2, UR4, R3 ;  /* 0x0000000402027c19 */ /* 0x000fe20008001203 */
[----:B------:R-:W-:Y:S01]  /*7240*/  ULDC UR4, c[0x0][0x638] ;  /* 0x00018e0000047ab9 */ /* 0x000fe20000000800 */
[----:B------:R-:W-:Y:S01]  /*7250*/  LOP3.LUT R12, R12, UR15, RZ, 0xc0, !PT ;  /* 0x0000000f0c0c7c12 */ /* 0x000fe2000f8ec0ff */
[----:B------:R-:W-:Y:S01]  /*7260*/  ULDC UR5, c[0x0][0x610] ;  /* 0x0001840000057ab9 */ /* 0x000fe20000000800 */
[----:B------:R-:W-:Y:S01]  /*7270*/  IMAD.MOV.U32 R3, RZ, RZ, 0x1 ;  /* 0x00000001ff037424 */ /* 0x000fe200078e00ff */
[----:B-1----:R-:W-:Y:S01]  /*7280*/  ISETP.NE.AND P1, PT, R4, 0x1, PT ;  /* 0x000000010400780c */ /* 0x002fe20003f25270 */
[----:B------:R-:W-:-:S02]  /*7290*/  IMAD.MOV R4, RZ, RZ, -R2 ;  /* 0x000000ffff047224 */ /* 0x000fc400078e0a02 */
[----:B------:R-:W-:Y:S02]  /*72a0*/  IMAD R2, R2, UR17, R15 ;  /* 0x0000001102027c24 */ /* 0x000fe4000f8e020f */
[----:B------:R-:W-:Y:S01]  /*72b0*/  IMAD R13, R4, UR4, R13 ;  /* 0x00000004040d7c24 */ /* 0x000fe2000f8e020d */
[----:B------:R-:W-:-:S07]  /*72c0*/  ULDC UR4, c[0x0][0x600] ;  /* 0x0001800000047ab9 */ /* 0x000fce0000000800 */
[----:B0-----:R-:W-:-:S04]  /*72d0*/  @P1 IMAD R11, R14, R20, R9 ;  /* 0x000000140e0b1224 */ /* 0x001fc800078e0209 */
[----:B------:R-:W-:Y:S02]  /*72e0*/  IMAD R11, R2, UR5, R11 ;  /* 0x00000005020b7c24 */ /* 0x000fe4000f8e020b */
[----:B------:R-:W-:-:S05]  /*72f0*/  IMAD R2, R13, UR4, R12 ;  /* 0x000000040d027c24 */ /* 0x000fca000f8e020c */
[----:B------:R-:W-:Y:S02]  /*7300*/  SEL R22, R2, R11, !P1 ;  /* 0x0000000b02167207 */ /* 0x000fe40004800000 */
[----:B------:R-:W-:Y:S01]  /*7310*/  SEL R19, R11, R2, !P1 ;  /* 0x000000020b137207 */ /* 0x000fe20004800000 */
[----:B------:R-:W-:-:S07]  /*7320*/  IMAD.MOV.U32 R2, RZ, RZ, R10 ;  /* 0x000000ffff027224 */ /* 0x000fce00078e000a */
.L_x_172:
[----:B------:R-:W-:Y:S05]  /*7330*/  BSYNC B1 ;  /* 0x0000000000017941 */ /* 0x000fea0003800000 */
.L_x_171:
[----:B------:R-:W-:-:S13]  /*7340*/  LOP3.LUT P1, RZ, R3, 0xff, RZ, 0xc0, !PT ;  /* 0x000000ff03ff7812 */ /* 0x000fda000782c0ff */
[----:B------:R-:W-:Y:S05]  /*7350*/  @P1 BRA `(.L_x_175) ;  /* 0xfffffff400281947 */ /* 0x000fea000383ffff */
[----:B------:R-:W-:Y:S05]  /*7360*/  BSYNC B0 ;  /* 0x0000000000007941 */ /* 0x000fea0003800000 */
.L_x_163:
[----:B------:R-:W-:-:S03]  /*7370*/  UMOV UR4, 0xffffffff ;  /* 0xffffffff00047882 */ /* 0x000fc60000000000 */
[----:B------:R-:W-:Y:S05]  /*7380*/  BRA.DIV UR4, `(.L_x_176) ;  /* 0x0000000604ac7947 */ /* 0x000fea000b800000 */
[----:B------:R-:W-:-:S13]  /*7390*/  ELECT P6, URZ, PT ;  /* 0x00000000003f782f */ /* 0x000fda00038c0000 */
.L_x_195:
[----:B------:R-:W-:Y:S04]  /*73a0*/  BSSY B0, `(.L_x_177) ;  /* 0x0000046000007945 */ /* 0x000fe80003800000 */
[----:B------:R-:W-:Y:S05]  /*73b0*/  @!P6 BRA `(.L_x_178) ;  /* 0x000000040010e947 */ /* 0x000fea0003800000 */
[----:B------:R-:W-:-:S04]  /*73c0*/  LOP3.LUT R16, R16, 0x2, RZ, 0xfc, !PT ;  /* 0x0000000210107812 */ /* 0x000fc800078efcff */
[----:B------:R-:W-:-:S13]  /*73d0*/  ISETP.NE.AND P0, PT, R16, 0x3, PT ;  /* 0x000000031000780c */ /* 0x000fda0003f05270 */
[----:B------:R-:W-:Y:S05]  /*73e0*/  @!P0 BRA `(.L_x_179) ;  /* 0x0000000000048947 */ /* 0x000fea0003800000 */
[----:B------:R-:W-:Y:S01]  /*73f0*/  BPT.TRAP 0x1 ;  /* 0x000000040000795c */ /* 0x000fe20000300000 */
.L_x_179:
[----:B------:R-:W0:Y:S01]  /*7400*/  S2R R3, SR_CgaCtaId ;  /* 0x0000000000037919 */ /* 0x000e220000008800 */
[----:B------:R-:W-:Y:S02]  /*7410*/  MOV R2, 0x400 ;  /* 0x0000040000027802 */ /* 0x000fe40000000f00 */
[----:B------:R-:W-:Y:S02]  /*7420*/  SHF.L.U32 R4, R0, 0x1f, RZ ;  /* 0x0000001f00047819 */ /* 0x000fe400000006ff */
[----:B0-----:R-:W-:-:S05]  /*7430*/  LEA R2, R3, R2, 0x18 ;  /* 0x0000000203027211 */ /* 0x001fca00078ec0ff */
[----:B------:R-:W-:-:S04]  /*7440*/  VIADD R2, R2, 0x38 ;  /* 0x0000003802027836 */ /* 0x000fc80000000000 */
[C---:B------:R-:W-:Y:S02]  /*7450*/  IMAD R9, R7.reuse, 0x8, R2 ;  /* 0x0000000807097824 */ /* 0x040fe400078e0202 */
[----:B------:R-:W-:Y:S02]  /*7460*/  VIADD R7, R7, 0x1 ;  /* 0x0000000107077836 */ /* 0x000fe40000000000 */
[----:B------:R-:W0:Y:S03]  /*7470*/  SYNCS.PHASECHK.TRANS64.TRYWAIT P0, [R9+URZ], R4 ;  /* 0x00000004090075a7 */ /* 0x000e26000800017f */
[----:B------:R-:W-:-:S04]  /*7480*/  ISETP.NE.AND P1, PT, R7, 0x7, PT ;  /* 0x000000070700780c */ /* 0x000fc80003f25270 */
[----:B------:R-:W-:Y:S02]  /*7490*/  SEL R3, RZ, 0x1, P1 ;  /* 0x00000001ff037807 */ /* 0x000fe40000800000 */
[----:B------:R-:W-:Y:S02]  /*74a0*/  SEL R7, R7, RZ, P1 ;  /* 0x000000ff07077207 */ /* 0x000fe40000800000 */
[----:B------:R-:W-:-:S03]  /*74b0*/  LOP3.LUT R6, R0, R3, RZ, 0x3c, !PT ;  /* 0x0000000300067212 */ /* 0x000fc600078e3cff */
[----:B------:R-:W-:Y:S01]  /*74c0*/  IMAD R8, R7, 0x8, R2 ;  /* 0x0000000807087824 */ /* 0x000fe200078e0202 */
[----:B------:R-:W-:Y:S01]  /*74d0*/  SHF.L.U32 R5, R6, 0x1f, RZ ;  /* 0x0000001f06057819 */ /* 0x000fe200000006ff */
[----:B0-----:R-:W-:Y:S06]  /*74e0*/  @!P0 BRA `(.L_x_180) ;  /* 0x0000000400748947 */ /* 0x001fec0003800000 */
.L_x_196:
[----:B------:R-:W1:Y:S01]  /*74f0*/  SYNCS.PHASECHK.TRANS64.TRYWAIT P0, [R8+URZ], R5 ;  /* 0x00000005080075a7 */ /* 0x000e62000800017f */
[----:B------:R-:W-:-:S05]  /*7500*/  VIADD R0, R7, 0x1 ;  /* 0x0000000107007836 */ /* 0x000fca0000000000 */
[----:B------:R-:W-:-:S04]  /*7510*/  ISETP.NE.AND P1, PT, R0, 0x7, PT ;  /* 0x000000070000780c */ /* 0x000fc80003f25270 */
[----:B------:R-:W-:Y:S02]  /*7520*/  SEL R3, RZ, 0x1, P1 ;  /* 0x00000001ff037807 */ /* 0x000fe40000800000 */
[----:B------:R-:W-:Y:S02]  /*7530*/  SEL R7, R0, RZ, P1 ;  /* 0x000000ff00077207 */ /* 0x000fe40000800000 */
[----:B------:R-:W-:-:S03]  /*7540*/  LOP3.LUT R6, R6, R3, RZ, 0x3c, !PT ;  /* 0x0000000306067212 */ /* 0x000fc600078e3cff */
[----:B0-----:R-:W-:Y:S01]  /*7550*/  IMAD R9, R7, 0x8, R2 ;  /* 0x0000000807097824 */ /* 0x001fe200078e0202 */
[----:B------:R-:W-:Y:S01]  /*7560*/  SHF.L.U32 R4, R6, 0x1f, RZ ;  /* 0x0000001f06047819 */ /* 0x000fe200000006ff */
[----:B-1----:R-:W-:Y:S06]  /*7570*/  @!P0 BRA `(.L_x_181) ;  /* 0x0000000400648947 */ /* 0x002fec0003800000 */
.L_x_197:
        /* <DEDUP_REMOVED lines=9> */
.L_x_198:
        /* <DEDUP_REMOVED lines=9> */
.L_x_199:
[----:B------:R-:W1:Y:S01]  /*76a0*/  SYNCS.PHASECHK.TRANS64.TRYWAIT P0, [R9+URZ], R4 ;  /* 0x00000004090075a7 */ /* 0x000e62000800017f */
[----:B------:R-:W-:-:S05]  /*76b0*/  VIADD R0, R7, 0x1 ;  /* 0x0000000107007836 */ /* 0x000fca0000000000 */
[----:B------:R-:W-:-:S04]  /*76c0*/  ISETP.NE.AND P1, PT, R0, 0x7, PT ;  /* 0x000000070000780c */ /* 0x000fc80003f25270 */
[----:B------:R-:W-:Y:S02]  /*76d0*/  SEL R3, RZ, 0x1, P1 ;  /* 0x00000001ff037807 */ /* 0x000fe40000800000 */
[----:B------:R-:W-:Y:S02]  /*76e0*/  SEL R7, R0, RZ, P1 ;  /* 0x000000ff00077207 */ /* 0x000fe40000800000 */
[----:B------:R-:W-:-:S03]  /*76f0*/  LOP3.LUT R11, R6, R3, RZ, 0x3c, !PT ;  /* 0x00000003060b7212 */ /* 0x000fc600078e3cff */
[----:B------:R-:W-:Y:S01]  /*7700*/  IMAD R6, R7, 0x8, R2 ;  /* 0x0000000807067824 */ /* 0x000fe200078e0202 */
[----:B0-----:R-:W-:Y:S01]  /*7710*/  SHF.L.U32 R5, R11, 0x1f, RZ ;  /* 0x0000001f0b057819 */ /* 0x001fe200000006ff */
[----:B-1----:R-:W-:Y:S06]  /*7720*/  @!P0 BRA `(.L_x_184) ;  /* 0x0000000400348947 */ /* 0x002fec0003800000 */
.L_x_200:
[----:B------:R-:W1:Y:S01]  /*7730*/  SYNCS.PHASECHK.TRANS64.TRYWAIT P0, [R6+URZ], R5 ;  /* 0x00000005060075a7 */ /* 0x000e62000800017f */
[----:B------:R-:W-:-:S05]  /*7740*/  VIADD R0, R7, 0x1 ;  /* 0x0000000107007836 */ /* 0x000fca0000000000 */
[----:B------:R-:W-:-:S04]  /*7750*/  ISETP.NE.AND P1, PT, R0, 0x7, PT ;  /* 0x000000070000780c */ /* 0x000fc80003f25270 */
[----:B0-----:R-:W-:Y:S02]  /*7760*/  SEL R4, RZ, 0x1, P1 ;  /* 0x00000001ff047807 */ /* 0x001fe40000800000 */
[----:B------:R-:W-:Y:S02]  /*7770*/  SEL R3, R0, RZ, P1 ;  /* 0x000000ff00037207 */ /* 0x000fe40000800000 */
[----:B------:R-:W-:Y:S01]  /*7780*/  LOP3.LUT R0, R11, R4, RZ, 0x3c, !PT ;  /* 0x000000040b007212 */ /* 0x000fe200078e3cff */
[----:B-1----:R-:W-:Y:S06]  /*7790*/  @!P0 BRA `(.L_x_185) ;  /* 0x00000004002c8947 */ /* 0x002fec0003800000 */
.L_x_201:
[----:B------:R-:W-:Y:S01]  /*77a0*/  IMAD R3, R3, 0x8, R2 ;  /* 0x0000000803037824 */ /* 0x000fe200078e0202 */
[----:B------:R-:W-:-:S07]  /*77b0*/  SHF.L.U32 R0, R0, 0x1f, RZ ;  /* 0x0000001f00007819 */ /* 0x000fce00000006ff */
.L_x_186:
[----:B-1----:R1:W2:Y:S02]  /*77c0*/  SYNCS.PHASECHK.TRANS64.TRYWAIT P0, [R3+URZ], R0 ;  /* 0x00000000030075a7 */ /* 0x0022a4000800017f */
[----:B--2---:R-:W-:Y:S05]  /*77d0*/  @!P0 NANOSLEEP.SYNCS 0x989680 ;  /* 0x009896800000895d */ /* 0x004fea0003900000 */
[----:B------:R-:W2:Y:S02]  /*77e0*/  @!P0 SYNCS.PHASECHK.TRANS64 P0, [R3+URZ], R0 ;  /* 0x00000000030085a7 */ /* 0x000ea4000800007f */
[----:B--2---:R-:W-:Y:S05]  /*77f0*/  @!P0 BRA `(.L_x_186) ;  /* 0xfffffffc00f08947 */ /* 0x004fea000383ffff */
.L_x_178:
[----:B------:R-:W-:Y:S05]  /*7800*/  BSYNC B0 ;  /* 0x0000000000007941 */ /* 0x000fea0003800000 */
.L_x_177:
[----:B------:R-:W-:Y:S05]  /*7810*/  EXIT ;  /* 0x000000000000794d */ /* 0x000fea0003800000 */
.L_x_15:
[----:B-1----:R1:W2:Y:S02]  /*7820*/  SYNCS.PHASECHK.TRANS64.TRYWAIT P0, [R95+URZ], R0 ;  /* 0x000000005f0075a7 */ /* 0x0022a4000800017f */
[----:B--2---:R-:W-:Y:S05]  /*7830*/  @!P0 NANOSLEEP.SYNCS 0x989680 ;  /* 0x009896800000895d */ /* 0x004fea0003900000 */
[----:B------:R-:W2:Y:S02]  /*7840*/  @!P0 SYNCS.PHASECHK.TRANS64 P0, [R95+URZ], R0 ;  /* 0x000000005f0085a7 */ /* 0x000ea4000800007f */
[----:B--2---:R-:W-:Y:S05]  /*7850*/  @!P0 BRA `(.L_x_15) ;  /* 0xfffffffc00f08947 */ /* 0x004fea000383ffff */
[----:B------:R-:W-:Y:S05]  /*7860*/  BRA `(.L_x_187) ;  /* 0xffffff9c00447947 */ /* 0x000fea000383ffff */
.L_x_20:
[----:B--2---:R2:W3:Y:S02]  /*7870*/  SYNCS.PHASECHK.TRANS64.TRYWAIT P1, [R3+URZ], R0 ;  /* 0x00000000030075a7 */ /* 0x0044e4000802017f */
[----:B---3--:R-:W-:Y:S05]  /*7880*/  @!P1 NANOSLEEP.SYNCS 0x989680 ;  /* 0x009896800000995d */ /* 0x008fea0003900000 */
[----:B------:R-:W3:Y:S02]  /*7890*/  @!P1 SYNCS.PHASECHK.TRANS64 P1, [R3+URZ], R0 ;  /* 0x00000000030095a7 */ /* 0x000ee4000802007f */
[----:B---3--:R-:W-:Y:S05]  /*78a0*/  @!P1 BRA `(.L_x_20) ;  /* 0xfffffffc00f09947 */ /* 0x008fea000383ffff */
[----:B------:R-:W-:Y:S05]  /*78b0*/  BRA `(.L_x_19) ;  /* 0xffffff9c00a87947 */ /* 0x000fea000383ffff */
.L_x_25:
[----:B--2---:R-:W-:-:S04]  /*78c0*/  IMAD.U32 R4, RZ, RZ, UR4 ;  /* 0x00000004ff047e24 */ /* 0x004fc8000f8e00ff */
[----:B------:R2:W3:Y:S03]  /*78d0*/  SYNCS.PHASECHK.TRANS64.TRYWAIT P1, [R4+URZ], R3 ;  /* 0x00000003040075a7 */ /* 0x0004e6000802017f */
[----:B---3--:R-:W-:Y:S05]  /*78e0*/  @!P1 NANOSLEEP.SYNCS 0x989680 ;  /* 0x009896800000995d */ /* 0x008fea0003900000 */
[----:B------:R-:W3:Y:S02]  /*78f0*/  @!P1 SYNCS.PHASECHK.TRANS64 P1, [R4+URZ], R3 ;  /* 0x00000003040095a7 */ /* 0x000ee4000802007f */
[----:B---3--:R-:W-:Y:S05]  /*7900*/  @!P1 BRA `(.L_x_25) ;  /* 0xfffffffc00ec9947 */ /* 0x008fea000383ffff */
[----:B------:R-:W-:Y:S05]  /*7910*/  BRA `(.L_x_24) ;  /* 0xffffffa000207947 */ /* 0x000fea000383ffff */
.L_x_31:
[----:B---3--:R3:W4:Y:S02]  /*7920*/  SYNCS.PHASECHK.TRANS64.TRYWAIT P0, [R95+URZ+0x10], R0 ;  /* 0x000010005f0075a7 */ /* 0x008724000800017f */
[----:B----4-:R-:W-:Y:S05]  /*7930*/  @!P0 NANOSLEEP.SYNCS 0x989680 ;  /* 0x009896800000895d */ /* 0x010fea0003900000 */
[----:B------:R-:W4:Y:S02]  /*7940*/  @!P0 SYNCS.PHASECHK.TRANS64 P0, [R95+URZ+0x10], R0 ;  /* 0x000010005f0085a7 */ /* 0x000f24000800007f */
[----:B----4-:R-:W-:Y:S05]  /*7950*/  @!P0 BRA `(.L_x_31) ;  /* 0xfffffffc00f08947 */ /* 0x010fea000383ffff */
[----:B------:R-:W-:Y:S05]  /*7960*/  BRA `(.L_x_188) ;  /* 0xffffffa400287947 */ /* 0x000fea000383ffff */
.L_x_164:
[----:B------:R-:W-:Y:S01]  /*7970*/  BSSY B1, `(.L_x_189) ;  /* 0x0000006000017945 */ /* 0x000fe20003800000 */
[----:B------:R-:W-:-:S07]  /*7980*/  IMAD.MOV.U32 R15, RZ, RZ, -0x1 ;  /* 0xffffffffff0f7424 */ /* 0x000fce00078e00ff */
[----:B-----5:R-:W-:Y:S05]  /*7990*/  WARPSYNC.COLLECTIVE R15, `(.L_x_190) ;  /* 0x000000000f0c7348 */ /* 0x020fea0003c00000 */
[----:B------:R-:W-:Y:S02]  /*79a0*/  ELECT P6, UR62, PT ;  /* 0x00000000003e782f */ /* 0x000fe400038c0000 */
[----:B------:R-:W-:Y:S01]  /*79b0*/  MOV R14, UR62 ;  /* 0x0000003e000e7c02 */ /* 0x000fe20008000f00 */
[----:B-----5:R-:W-:Y:S10]  /*79c0*/  ENDCOLLECTIVE ;  /* 0x000000000000791b */ /* 0x020ff40003800000 */
.L_x_190:
[----:B------:R-:W-:Y:S05]  /*79d0*/  BSYNC B1 ;  /* 0x0000000000017941 */ /* 0x000fea0003800000 */
.L_x_189:
[----:B------:R-:W-:Y:S05]  /*79e0*/  BRA `(.L_x_191) ;  /* 0xffffffec00907947 */ /* 0x000fea000383ffff */
.L_x_167:
[----:B0-----:R0:W1:Y:S02]  /*79f0*/  SYNCS.PHASECHK.TRANS64.TRYWAIT P1, [R10+URZ+0x38], R5 ;  /* 0x000038050a0075a7 */ /* 0x001064000802017f */
[----:B-1----:R-:W-:Y:S05]  /*7a00*/  @!P1 NANOSLEEP.SYNCS 0x989680 ;  /* 0x009896800000995d */ /* 0x002fea0003900000 */
[----:B------:R-:W1:Y:S02]  /*7a10*/  @!P1 SYNCS.PHASECHK.TRANS64 P1, [R10+URZ+0x38], R5 ;  /* 0x000038050a0095a7 */ /* 0x000e64000802007f */
[----:B-1----:R-:W-:Y:S05]  /*7a20*/  @!P1 BRA `(.L_x_167) ;  /* 0xfffffffc00f09947 */ /* 0x002fea000383ffff */
[----:B------:R-:W-:Y:S05]  /*7a30*/  BRA `(.L_x_192) ;  /* 0xffffffec00c47947 */ /* 0x000fea000383ffff */
.L_x_176:
[----:B------:R-:W-:Y:S01]  /*7a40*/  BSSY B0, `(.L_x_193) ;  /* 0x0000006000007945 */ /* 0x000fe20003800000 */
[----:B------:R-:W-:-:S07]  /*7a50*/  IMAD.MOV.U32 R15, RZ, RZ, -0x1 ;  /* 0xffffffffff0f7424 */ /* 0x000fce00078e00ff */
[----:B-----5:R-:W-:Y:S05]  /*7a60*/  WARPSYNC.COLLECTIVE R15, `(.L_x_194) ;  /* 0x000000000f0c7348 */ /* 0x020fea0003c00000 */
[----:B------:R-:W-:Y:S02]  /*7a70*/  ELECT P6, UR62, PT ;  /* 0x00000000003e782f */ /* 0x000fe400038c0000 */
[----:B------:R-:W-:Y:S01]  /*7a80*/  MOV R14, UR62 ;  /* 0x0000003e000e7c02 */ /* 0x000fe20008000f00 */
[----:B-----5:R-:W-:Y:S10]  /*7a90*/  ENDCOLLECTIVE ;  /* 0x000000000000791b */ /* 0x020ff40003800000 */
.L_x_194:
[----:B------:R-:W-:Y:S05]  /*7aa0*/  BSYNC B0 ;  /* 0x0000000000007941 */ /* 0x000fea0003800000 */
.L_x_193:
[----:B------:R-:W-:Y:S05]  /*7ab0*/  BRA `(.L_x_195) ;  /* 0xfffffff800387947 */ /* 0x000fea000383ffff */
.L_x_180:
[----:B0-----:R0:W1:Y:S02]  /*7ac0*/  SYNCS.PHASECHK.TRANS64.TRYWAIT P0, [R9+URZ], R4 ;  /* 0x00000004090075a7 */ /* 0x001064000800017f */
[----:B-1----:R-:W-:Y:S05]  /*7ad0*/  @!P0 NANOSLEEP.SYNCS 0x989680 ;  /* 0x009896800000895d */ /* 0x002fea0003900000 */
[----:B------:R-:W1:Y:S02]  /*7ae0*/  @!P0 SYNCS.PHASECHK.TRANS64 P0, [R9+URZ], R4 ;  /* 0x00000004090085a7 */ /* 0x000e64000800007f */
[----:B-1----:R-:W-:Y:S05]  /*7af0*/  @!P0 BRA `(.L_x_180) ;  /* 0xfffffffc00f08947 */ /* 0x002fea000383ffff */
[----:B------:R-:W-:Y:S05]  /*7b00*/  BRA `(.L_x_196) ;  /* 0xfffffff800787947 */ /* 0x000fea000383ffff */
.L_x_181:
[----:B0-----:R0:W1:Y:S02]  /*7b10*/  SYNCS.PHASECHK.TRANS64.TRYWAIT P0, [R8+URZ], R5 ;  /* 0x00000005080075a7 */ /* 0x001064000800017f */
[----:B-1----:R-:W-:Y:S05]  /*7b20*/  @!P0 NANOSLEEP.SYNCS 0x989680 ;  /* 0x009896800000895d */ /* 0x002fea0003900000 */
[----:B------:R-:W1:Y:S02]  /*7b30*/  @!P0 SYNCS.PHASECHK.TRANS64 P0, [R8+URZ], R5 ;  /* 0x00000005080085a7 */ /* 0x000e64000800007f */
[----:B-1----:R-:W-:Y:S05]  /*7b40*/  @!P0 BRA `(.L_x_181) ;  /* 0xfffffffc00f08947 */ /* 0x002fea000383ffff */
[----:B------:R-:W-:Y:S05]  /*7b50*/  BRA `(.L_x_197) ;  /* 0xfffffff800887947 */ /* 0x000fea000383ffff */
.L_x_182:
[----:B0-----:R0:W1:Y:S02]  /*7b60*/  SYNCS.PHASECHK.TRANS64.TRYWAIT P0, [R9+URZ], R4 ;  /* 0x00000004090075a7 */ /* 0x001064000800017f */
[----:B-1----:R-:W-:Y:S05]  /*7b70*/  @!P0 NANOSLEEP.SYNCS 0x989680 ;  /* 0x009896800000895d */ /* 0x002fea0003900000 */
[----:B------:R-:W1:Y:S02]  /*7b80*/  @!P0 SYNCS.PHASECHK.TRANS64 P0, [R9+URZ], R4 ;  /* 0x00000004090085a7 */ /* 0x000e64000800007f */
[----:B-1----:R-:W-:Y:S05]  /*7b90*/  @!P0 BRA `(.L_x_182) ;  /* 0xfffffffc00f08947 */ /* 0x002fea000383ffff */
[----:B------:R-:W-:Y:S05]  /*7ba0*/  BRA `(.L_x_198) ;  /* 0xfffffff800987947 */ /* 0x000fea000383ffff */
.L_x_183:
[----:B0-----:R0:W1:Y:S02]  /*7bb0*/  SYNCS.PHASECHK.TRANS64.TRYWAIT P0, [R8+URZ], R5 ;  /* 0x00000005080075a7 */ /* 0x001064000800017f */
[----:B-1----:R-:W-:Y:S05]  /*7bc0*/  @!P0 NANOSLEEP.SYNCS 0x989680 ;  /* 0x009896800000895d */ /* 0x002fea0003900000 */
[----:B------:R-:W1:Y:S02]  /*7bd0*/  @!P0 SYNCS.PHASECHK.TRANS64 P0, [R8+URZ], R5 ;  /* 0x00000005080085a7 */ /* 0x000e64000800007f */
[----:B-1----:R-:W-:Y:S05]  /*7be0*/  @!P0 BRA `(.L_x_183) ;  /* 0xfffffffc00f08947 */ /* 0x002fea000383ffff */
[----:B------:R-:W-:Y:S05]  /*7bf0*/  BRA `(.L_x_199) ;  /* 0xfffffff800a87947 */ /* 0x000fea000383ffff */
.L_x_184:
[----:B0-----:R0:W1:Y:S02]  /*7c00*/  SYNCS.PHASECHK.TRANS64.TRYWAIT P0, [R9+URZ], R4 ;  /* 0x00000004090075a7 */ /* 0x001064000800017f */
[----:B-1----:R-:W-:Y:S05]  /*7c10*/  @!P0 NANOSLEEP.SYNCS 0x989680 ;  /* 0x009896800000895d */ /* 0x002fea0003900000 */
[----:B------:R-:W1:Y:S02]  /*7c20*/  @!P0 SYNCS.PHASECHK.TRANS64 P0, [R9+URZ], R4 ;  /* 0x00000004090085a7 */ /* 0x000e64000800007f */
[----:B-1----:R-:W-:Y:S05]  /*7c30*/  @!P0 BRA `(.L_x_184) ;  /* 0xfffffffc00f08947 */ /* 0x002fea000383ffff */
[----:B------:R-:W-:Y:S05]  /*7c40*/  BRA `(.L_x_200) ;  /* 0xfffffff800b87947 */ /* 0x000fea000383ffff */
.L_x_185:
[----:B0-----:R0:W1:Y:S02]  /*7c50*/  SYNCS.PHASECHK.TRANS64.TRYWAIT P0, [R6+URZ], R5 ;  /* 0x00000005060075a7 */ /* 0x001064000800017f */
[----:B-1----:R-:W-:Y:S05]  /*7c60*/  @!P0 NANOSLEEP.SYNCS 0x989680 ;  /* 0x009896800000895d */ /* 0x002fea0003900000 */
[----:B------:R-:W1:Y:S02]  /*7c70*/  @!P0 SYNCS.PHASECHK.TRANS64 P0, [R6+URZ], R5 ;  /* 0x00000005060085a7 */ /* 0x000e64000800007f */
[----:B-1----:R-:W-:Y:S05]  /*7c80*/  @!P0 BRA `(.L_x_185) ;  /* 0xfffffffc00f08947 */ /* 0x002fea000383ffff */
[----:B------:R-:W-:Y:S05]  /*7c90*/  BRA `(.L_x_201) ;  /* 0xfffffff800c07947 */ /* 0x000fea000383ffff */
.L_x_202:
[----:B------:R-:W-:-:S00]  /*7ca0*/  BRA `(.L_x_202) ;  /* 0xfffffffc00fc7947 */ /* 0x000fc0000383ffff */
[----:B------:R-:W-:-:S00]  /*7cb0*/  NOP ;  /* 0x0000000000007918 */ /* 0x000fc00000000000 */
        /* <DEDUP_REMOVED lines=12> */
.L_x_203:


//--------------------- .nv.global.init           --------------------------
	.section	.nv.global.init,"aw",@progbits
.nv.global.init:
	.type		$str$22,@object
	.size		$str$22,($str$23 - $str$22)
$str$22:
        /*0000*/ 	.byte	0x6b, 0x5f, 0x74, 0x69, 0x6c, 0x65, 0x5f, 0x63, 0x6f, 0x75, 0x6e, 0x74, 0x20, 0x3e, 0x3d, 0x20
        /*0010*/ 	.byte	0x31, 0x00
	.type		$str$23,@object
	.size		$str$23,(__unnamed_1 - $str$23)
$str$23:
        /*0012*/ 	.byte	0x2f, 0x74, 0x6d, 0x70, 0x2f, 0x63, 0x75, 0x74, 0x6c, 0x61, 0x73, 0x73, 0x5f, 0x73, 0x77, 0x65
        /*0022*/ 	.byte	0x65, 0x70, 0x5f, 0x73, 0x72, 0x63, 0x2f, 0x69, 0x6e, 0x63, 0x6c, 0x75, 0x64, 0x65, 0x2f, 0x63
        /*0032*/ 	.byte	0x75, 0x74, 0x6c, 0x61, 0x73, 0x73, 0x2f, 0x67, 0x65, 0x6d, 0x6d, 0x2f, 0x63, 0x6f, 0x6c, 0x6c
        /*0042*/ 	.byte	0x65, 0x63, 0x74, 0x69, 0x76, 0x65, 0x2f, 0x73, 0x6d, 0x39, 0x30, 0x5f, 0x6d, 0x6d, 0x61, 0x5f
        /*0052*/ 	.byte	0x74, 0x6d, 0x61, 0x5f, 0x67, 0x6d, 0x6d, 0x61, 0x5f, 0x73, 0x73, 0x5f, 0x77, 0x61, 0x72, 0x70
        /*0062*/ 	.byte	0x73, 0x70, 0x65, 0x63, 0x69, 0x61, 0x6c, 0x69, 0x7a, 0x65, 0x64, 0x2e, 0x68, 0x70, 0x70, 0x00
	.type		__unnamed_1,@object
	.size		__unnamed_1,(.L_0 - __unnamed_1)
__unnamed_1:
        /*0072*/ 	.byte	0x76, 0x6f, 0x69, 0x64, 0x20, 0x63, 0x75, 0x74, 0x6c, 0x61, 0x73, 0x73, 0x3a, 0x3a, 0x67, 0x65
        /* <DEDUP_REMOVED lines=180> */
        /*0bc2*/ 	.byte	0x00
.L_0:


//--------------------- .nv.shared._ZN7cutlass13device_kernelINS_4gemm6kernel13GemmUniversalIN4cute5tupleIJiiiiEEENS1_10collective13CollectiveMmaINS1_34MainloopSm90TmaGmmaWarpSpecializedILi7ENS5_IJNS4_1CILi1EEESB_SB_EEENS1_32KernelTmaWarpSpecializedPingpongEEENS5_IJNSA_ILi64EEENSA_ILi128EEENSA_ILi32EEEEEENS_10bfloat16_tENS5_IJlSB_lEEESJ_SK_NS4_8TiledMMAINS4_8MMA_AtomIJNS4_4SM904GMMA28MMA_64x128x16_F32BF16BF16_SSILNSO_5MajorE0ELSQ_0ELNSO_7ScaleInE1ELSR_1EEEEEENS4_6LayoutISC_NS5_IJNSA_ILi0EEESV_SV_EEEEENS5_IJNS4_10UnderscoreESY_SY_EEEEENS4_13SM90_TMA_LOADENS4_14ComposedLayoutINS4_7SwizzleILi2ELi4ELi3EEENS4_18smem_ptr_flag_bitsILi16EEENSU_INS5_IJNSA_ILi8EEESH_EEENS5_IJSH_SB_EEEEEEEvNS4_8identityES11_S1B_vS1C_EENS_8epilogue10collective6detail29Sm90TmaWarpSpecializedAdapterINS1F_15DefaultEpilogueISJ_SK_SK_NS1E_6thread17LinearCombinationISJ_Li1EffLNS1J_9ScaleType4KindE0ELNS_15FloatRoundStyleE2ESJ_EENS1_15EpilogueDefaultEEEEEvvEEEEvNT_6ParamsE --------------------------
	.section	.nv.shared._ZN7cutlass13device_kernelINS_4gemm6kernel13GemmUniversalIN4cute5tupleIJiiiiEEENS1_10collective13CollectiveMmaINS1_34MainloopSm90TmaGmmaWarpSpecializedILi7ENS5_IJNS4_1CILi1EEESB_SB_EEENS1_32KernelTmaWarpSpecializedPingpongEEENS5_IJNSA_ILi64EEENSA_ILi128EEENSA_ILi32EEEEEENS_10bfloat16_tENS5_IJlSB_lEEESJ_SK_NS4_8TiledMMAINS4_8MMA_AtomIJNS4_4SM904GMMA28MMA_64x128x16_F32BF16BF16_SSILNSO_5MajorE0ELSQ_0ELNSO_7ScaleInE1ELSR_1EEEEEENS4_6LayoutISC_NS5_IJNSA_ILi0EEESV_SV_EEEEENS5_IJNS4_10UnderscoreESY_SY_EEEEENS4_13SM90_TMA_LOADENS4_14ComposedLayoutINS4_7SwizzleILi2ELi4ELi3EEENS4_18smem_ptr_flag_bitsILi16EEENSU_INS5_IJNSA_ILi8EEESH_EEENS5_IJSH_SB_EEEEEEEvNS4_8identityES11_S1B_vS1C_EENS_8epilogue10collective6detail29Sm90TmaWarpSpecializedAdapterINS1F_15DefaultEpilogueISJ_SK_SK_NS1E_6thread17LinearCombinationISJ_Li1EffLNS1J_9ScaleType4KindE0ELNS_15FloatRoundStyleE2ESJ_EENS1_15EpilogueDefaultEEEEEvvEEEEvNT_6ParamsE,"aw",@nobits
	.sectionflags	@""
	.align	16
	.zero		1024


//--------------------- .nv.shared.reserved.0     --------------------------
	.section	.nv.shared.reserved.0,"aw",@nobits
	.weak		__nv_reservedSMEM_offset_0_alias
	.size		__nv_reservedSMEM_offset_0_alias, 0, 0
	.other		__nv_reservedSMEM_offset_0_alias,@"STO_CUDA_RESERVED_SHARED STV_DEFAULT"
__nv_reservedSMEM_offset_0_alias:
	.zero		0


//--------------------- .nv.global                --------------------------
	.section	.nv.global,"aw",@nobits
.nv.global:
	.type		_ZN40_INTERNAL_52b78255_4_k_cu_8064b283_257384cute1_E,@object
	.size		_ZN40_INTERNAL_52b78255_4_k_cu_8064b283_257384cute1_E,(_ZN40_INTERNAL_52b78255_4_k_cu_8064b283_257384cuda3std3__45__cpo6cbeginE - _ZN40_INTERNAL_52b78255_4_k_cu_8064b283_257384cute1_E)
_ZN40_INTERNAL_52b78255_4_k_cu_8064b283_257384cute1_E:
	.zero		1
	.type		_ZN40_INTERNAL_52b78255_4_k_cu_8064b283_257384cuda3std3__45__cpo6cbeginE,@object
	.size		_ZN40_INTERNAL_52b78255_4_k_cu_8064b283_257384cuda3std3__45__cpo6cbeginE,(_ZN40_INTERNAL_52b78255_4_k_cu_8064b283_257384cuda3std3__48in_placeE - _ZN40_INTERNAL_52b78255_4_k_cu_8064b283_257384cuda3std3__45__cpo6cbeginE)
_ZN40_INTERNAL_52b78255_4_k_cu_8064b283_257384cuda3std3__45__cpo6cbeginE:
	.zero		1
	.type		_ZN40_INTERNAL_52b78255_4_k_cu_8064b283_257384cuda3std3__48in_placeE,@object
	.size		_ZN40_INTERNAL_52b78255_4_k_cu_8064b283_257384cuda3std3__48in_placeE,(_ZN40_INTERNAL_52b78255_4_k_cu_8064b283_257384cuda3std6ranges3__45__cpo9iter_moveE - _ZN40_INTERNAL_52b78255_4_k_cu_8064b283_257384cuda3std3__48in_placeE)
_ZN40_INTERNAL_52b78255_4_k_cu_8064b283_257384cuda3std3__48in_placeE:
	.zero		1
	.type		_ZN40_INTERNAL_52b78255_4_k_cu_8064b283_257384cuda3std6ranges3__45__cpo9iter_moveE,@object
	.size		_ZN40_INTERNAL_52b78255_4_k_cu_8064b283_257384cuda3std6ranges3__45__cpo9iter_moveE,(_ZN40_INTERNAL_52b78255_4_k_cu_8064b283_257384cuda3std3__45__cpo5beginE - _ZN40_INTERNAL_52b78255_4_k_cu_8064b283_257384cuda3std6ranges3__45__cpo9iter_moveE)
_ZN40_INTERNAL_52b78255_4_k_cu_8064b283_257384cuda3std6ranges3__45__cpo9iter_moveE:
	.zero		1
	.type		_ZN40_INTERNAL_52b78255_4_k_cu_8064b283_257384cuda3std3__45__cpo5beginE,@object
	.size		_ZN40_INTERNAL_52b78255_4_k_cu_8064b283_257384cuda3std3__45__cpo5beginE,(_ZN40_INTERNAL_52b78255_4_k_cu_8064b283_257384cuda3std3__442_GLOBAL__N__52b78255_4_k_cu_8064b283_257386ignoreE - _ZN40_INTERNAL_52b78255_4_k_cu_8064b283_257384cuda3std3__45__cpo5beginE)
_ZN40_INTERNAL_52b78255_4_k_cu_8064b283_257384cuda3std3__45__cpo5beginE:
	.zero		1
	.type		_ZN40_INTERNAL_52b78255_4_k_cu_8064b283_257384cuda3std3__442_GLOBAL__N__52b78255_4_k_cu_8064b283_257386ignoreE,@object
	.size		_ZN40_INTERNAL_52b78255_4_k_cu_8064b283_257384cuda3std3__442_GLOBAL__N__52b78255_4_k_cu_8064b283_257386ignoreE,(_ZN40_INTERNAL_52b78255_4_k_cu_8064b283_257384cute7productE - _ZN40_INTERNAL_52b78255_4_k_cu_8064b283_257384cuda3std3__442_GLOBAL__N__52b78255_4_k_cu_8064b283_257386ignoreE)
_ZN40_INTERNAL_52b78255_4_k_cu_8064b283_257384cuda3std3__442_GLOBAL__N__52b78255_4_k_cu_8064b283_257386ignoreE:
	.zero		1
	.type		_ZN40_INTERNAL_52b78255_4_k_cu_8064b283_257384cute7productE,@object
	.size		_ZN40_INTERNAL_52b78255_4_k_cu_8064b283_257384cute7productE,(_ZN40_INTERNAL_52b78255_4_k_cu_8064b283_257384cuda3std3__45__cpo3endE - _ZN40_INTERNAL_52b78255_4_k_cu_8064b283_257384cute7productE)
_ZN40_INTERNAL_52b78255_4_k_cu_8064b283_257384cute7productE:
	.zero		1
	.type		_ZN40_INTERNAL_52b78255_4_k_cu_8064b283_257384cuda3std3__45__cpo3endE,@object
	.size		_ZN40_INTERNAL_52b78255_4_k_cu_8064b283_257384cuda3std3__45__cpo3endE,(_ZN40_INTERNAL_52b78255_4_k_cu_8064b283_257384cuda3std3__419piecewise_constructE - _ZN40_INTERNAL_52b78255_4_k_cu_8064b283_257384cuda3std3__45__cpo3endE)
_ZN40_INTERNAL_52b78255_4_k_cu_8064b283_257384cuda3std3__45__cpo3endE:
	.zero		1
	.type		_ZN40_INTERNAL_52b78255_4_k_cu_8064b283_257384cuda3std3__419piecewise_constructE,@object
	.size		_ZN40_INTERNAL_52b78255_4_k_cu_8064b283_257384cuda3std3__419piecewise_constructE,(_ZN40_INTERNAL_52b78255_4_k_cu_8064b283_257384cuda3std3__45__cpo4cendE - _ZN40_INTERNAL_52b78255_4_k_cu_8064b283_257384cuda3std3__419piecewise_constructE)
_ZN40_INTERNAL_52b78255_4_k_cu_8064b283_257384cuda3std3__419piecewise_constructE:
	.zero		1
	.type		_ZN40_INTERNAL_52b78255_4_k_cu_8064b283_257384cuda3std3__45__cpo4cendE,@object
	.size		_ZN40_INTERNAL_52b78255_4_k_cu_8064b283_257384cuda3std3__45__cpo4cendE,(_ZN40_INTERNAL_52b78255_4_k_cu_8064b283_257384cuda3std6ranges3__45__cpo4swapE - _ZN40_INTERNAL_52b78255_4_k_cu_8064b283_257384cuda3std3__45__cpo4cendE)
_ZN40_INTERNAL_52b78255_4_k_cu_8064b283_257384cuda3std3__45__cpo4cendE:
	.zero		1
	.type		_ZN40_INTERNAL_52b78255_4_k_cu_8064b283_257384cuda3std6ranges3__45__cpo4swapE,@object
	.size		_ZN40_INTERNAL_52b78255_4_k_cu_8064b283_257384cuda3std6ranges3__45__cpo4swapE,(.L_8 - _ZN40_INTERNAL_52b78255_4_k_cu_8064b283_257384cuda3std6ranges3__45__cpo4swapE)
_ZN40_INTERNAL_52b78255_4_k_cu_8064b283_257384cuda3std6ranges3__45__cpo4swapE:
	.zero		1
.L_8:


//--------------------- .nv.constant0._ZN7cutlass13device_kernelINS_4gemm6kernel13GemmUniversalIN4cute5tupleIJiiiiEEENS1_10collective13CollectiveMmaINS1_34MainloopSm90TmaGmmaWarpSpecializedILi7ENS5_IJNS4_1CILi1EEESB_SB_EEENS1_32KernelTmaWarpSpecializedPingpongEEENS5_IJNSA_ILi64EEENSA_ILi128EEENSA_ILi32EEEEEENS_10bfloat16_tENS5_IJlSB_lEEESJ_SK_NS4_8TiledMMAINS4_8MMA_AtomIJNS4_4SM904GMMA28MMA_64x128x16_F32BF16BF16_SSILNSO_5MajorE0ELSQ_0ELNSO_7ScaleInE1ELSR_1EEEEEENS4_6LayoutISC_NS5_IJNSA_ILi0EEESV_SV_EEEEENS5_IJNS4_10UnderscoreESY_SY_EEEEENS4_13SM90_TMA_LOADENS4_14ComposedLayoutINS4_7SwizzleILi2ELi4ELi3EEENS4_18smem_ptr_flag_bitsILi16EEENSU_INS5_IJNSA_ILi8EEESH_EEENS5_IJSH_SB_EEEEEEEvNS4_8identityES11_S1B_vS1C_EENS_8epilogue10collective6detail29Sm90TmaWarpSpecializedAdapterINS1F_15DefaultEpilogueISJ_SK_SK_NS1E_6thread17LinearCombinationISJ_Li1EffLNS1J_9ScaleType4KindE0ELNS_15FloatRoundStyleE2ESJ_EENS1_15EpilogueDefaultEEEEEvvEEEEvNT_6ParamsE --------------------------
	.section	.nv.constant0._ZN7cutlass13device_kernelINS_4gemm6kernel13GemmUniversalIN4cute5tupleIJiiiiEEENS1_10collective13CollectiveMmaINS1_34MainloopSm90TmaGmmaWarpSpecializedILi7ENS5_IJNS4_1CILi1EEESB_SB_EEENS1_32KernelTmaWarpSpecializedPingpongEEENS5_IJNSA_ILi64EEENSA_ILi128EEENSA_ILi32EEEEEENS_10bfloat16_tENS5_IJlSB_lEEESJ_SK_NS4_8TiledMMAINS4_8MMA_AtomIJNS4_4SM904GMMA28MMA_64x128x16_F32BF16BF16_SSILNSO_5MajorE0ELSQ_0ELNSO_7ScaleInE1ELSR_1EEEEEENS4_6LayoutISC_NS5_IJNSA_ILi0EEESV_SV_EEEEENS5_IJNS4_10UnderscoreESY_SY_EEEEENS4_13SM90_TMA_LOADENS4_14ComposedLayoutINS4_7SwizzleILi2ELi4ELi3EEENS4_18smem_ptr_flag_bitsILi16EEENSU_INS5_IJNSA_ILi8EEESH_EEENS5_IJSH_SB_EEEEEEEvNS4_8identityES11_S1B_vS1C_EENS_8epilogue10collective6detail29Sm90TmaWarpSpecializedAdapterINS1F_15DefaultEpilogueISJ_SK_SK_NS1E_6thread17LinearCombinationISJ_Li1EffLNS1J_9ScaleType4KindE0ELNS_15FloatRoundStyleE2ESJ_EENS1_15EpilogueDefaultEEEEEvvEEEEvNT_6ParamsE,"a",@progbits
	.sectionflags	@""
	.align	4
.nv.constant0._ZN7cutlass13device_kernelINS_4gemm6kernel13GemmUniversalIN4cute5tupleIJiiiiEEENS1_10collective13CollectiveMmaINS1_34MainloopSm90TmaGmmaWarpSpecializedILi7ENS5_IJNS4_1CILi1EEESB_SB_EEENS1_32KernelTmaWarpSpecializedPingpongEEENS5_IJNSA_ILi64EEENSA_ILi128EEENSA_ILi32EEEEEENS_10bfloat16_tENS5_IJlSB_lEEESJ_SK_NS4_8TiledMMAINS4_8MMA_AtomIJNS4_4SM904GMMA28MMA_64x128x16_F32BF16BF16_SSILNSO_5MajorE0ELSQ_0ELNSO_7ScaleInE1ELSR_1EEEEEENS4_6LayoutISC_NS5_IJNSA_ILi0EEESV_SV_EEEEENS5_IJNS4_10UnderscoreESY_SY_EEEEENS4_13SM90_TMA_LOADENS4_14ComposedLayoutINS4_7SwizzleILi2ELi4ELi3EEENS4_18smem_ptr_flag_bitsILi16EEENSU_INS5_IJNSA_ILi8EEESH_EEENS5_IJSH_SB_EEEEEEEvNS4_8identityES11_S1B_vS1C_EENS_8epilogue10collective6detail29Sm90TmaWarpSpecializedAdapterINS1F_15DefaultEpilogueISJ_SK_SK_NS1E_6thread17LinearCombinationISJ_Li1EffLNS1J_9ScaleType4KindE0ELNS_15FloatRoundStyleE2ESJ_EENS1_15EpilogueDefaultEEEEEvvEEEEvNT_6ParamsE:
	.zero		1664


//--------------------- SYMBOLS --------------------------

	.type		.nv.reservedSmem.offset0,@object
	.size		.nv.reservedSmem.offset0,0x4
	.type		__assertfail,@function
